//
// Generated by NVIDIA NVVM Compiler
//
// Compiler Build ID: CL-36424714
// Cuda compilation tools, release 13.0, V13.0.88
// Based on NVVM 20.0.0
//

.version 9.0
.target sm_100
.address_size 64

	// .globl	_Z15mse_loss_kernelPKfS0_Pfi
.extern .func  (.param .b32 func_retval0) vprintf
(
	.param .b64 vprintf_param_0,
	.param .b64 vprintf_param_1
)
;
// _ZZ15mse_loss_kernelPKfS0_PfiE5cache has been demoted
// _ZZ15bce_loss_kernelPKfS0_PfiE5cache has been demoted
// _ZZ15cce_loss_kernelPKfS0_PfiiE5cache has been demoted
.global .align 1 .b8 $str[66] = {91, 66, 67, 69, 95, 66, 65, 67, 75, 87, 65, 82, 68, 95, 70, 73, 88, 69, 68, 93, 32, 116, 105, 100, 61, 37, 100, 58, 32, 121, 95, 116, 114, 117, 101, 61, 37, 46, 53, 102, 44, 32, 121, 95, 112, 114, 101, 100, 61, 37, 46, 53, 102, 44, 32, 103, 114, 97, 100, 61, 37, 46, 53, 102, 10};

.visible .entry _Z15mse_loss_kernelPKfS0_Pfi(
	.param .u64 .ptr .align 1 _Z15mse_loss_kernelPKfS0_Pfi_param_0,
	.param .u64 .ptr .align 1 _Z15mse_loss_kernelPKfS0_Pfi_param_1,
	.param .u64 .ptr .align 1 _Z15mse_loss_kernelPKfS0_Pfi_param_2,
	.param .u32 _Z15mse_loss_kernelPKfS0_Pfi_param_3
)
{
	.reg .pred 	%p<7>;
	.reg .b32 	%r<19>;
	.reg .b32 	%f<16>;
	.reg .b64 	%rd<10>;
	// demoted variable
	.shared .align 4 .b8 _ZZ15mse_loss_kernelPKfS0_PfiE5cache[1024];
	ld.param.u64 	%rd3, [_Z15mse_loss_kernelPKfS0_Pfi_param_0];
	ld.param.u64 	%rd4, [_Z15mse_loss_kernelPKfS0_Pfi_param_1];
	ld.param.u64 	%rd5, [_Z15mse_loss_kernelPKfS0_Pfi_param_2];
	ld.param.u32 	%r10, [_Z15mse_loss_kernelPKfS0_Pfi_param_3];
	mov.u32 	%r1, %tid.x;
	mov.u32 	%r11, %ctaid.x;
	mov.u32 	%r18, %ntid.x;
	mad.lo.s32 	%r17, %r11, %r18, %r1;
	setp.ge.s32 	%p1, %r17, %r10;
	mov.f32 	%f15, 0f00000000;
	@%p1 bra 	$L__BB0_3;
	mov.u32 	%r12, %nctaid.x;
	mul.lo.s32 	%r4, %r18, %r12;
	cvta.to.global.u64 	%rd1, %rd3;
	cvta.to.global.u64 	%rd2, %rd4;
	mov.f32 	%f15, 0f00000000;
$L__BB0_2:
	mul.wide.s32 	%rd6, %r17, 4;
	add.s64 	%rd7, %rd1, %rd6;
	ld.global.f32 	%f6, [%rd7];
	add.s64 	%rd8, %rd2, %rd6;
	ld.global.f32 	%f7, [%rd8];
	sub.f32 	%f8, %f6, %f7;
	fma.rn.f32 	%f15, %f8, %f8, %f15;
	add.s32 	%r17, %r17, %r4;
	setp.lt.s32 	%p2, %r17, %r10;
	@%p2 bra 	$L__BB0_2;
$L__BB0_3:
	shl.b32 	%r13, %r1, 2;
	mov.u32 	%r14, _ZZ15mse_loss_kernelPKfS0_PfiE5cache;
	add.s32 	%r7, %r14, %r13;
	st.shared.f32 	[%r7], %f15;
	bar.sync 	0;
	setp.lt.u32 	%p3, %r18, 2;
	@%p3 bra 	$L__BB0_7;
$L__BB0_4:
	shr.u32 	%r9, %r18, 1;
	setp.ge.u32 	%p4, %r1, %r9;
	@%p4 bra 	$L__BB0_6;
	shl.b32 	%r15, %r9, 2;
	add.s32 	%r16, %r7, %r15;
	ld.shared.f32 	%f9, [%r16];
	ld.shared.f32 	%f10, [%r7];
	add.f32 	%f11, %f9, %f10;
	st.shared.f32 	[%r7], %f11;
$L__BB0_6:
	bar.sync 	0;
	setp.gt.u32 	%p5, %r18, 3;
	mov.u32 	%r18, %r9;
	@%p5 bra 	$L__BB0_4;
$L__BB0_7:
	setp.ne.s32 	%p6, %r1, 0;
	@%p6 bra 	$L__BB0_9;
	ld.shared.f32 	%f12, [_ZZ15mse_loss_kernelPKfS0_PfiE5cache];
	cvta.to.global.u64 	%rd9, %rd5;
	atom.global.add.f32 	%f13, [%rd9], %f12;
$L__BB0_9:
	ret;

}
	// .globl	_Z17mse_loss_backwardPKfS0_Pfi
.visible .entry _Z17mse_loss_backwardPKfS0_Pfi(
	.param .u64 .ptr .align 1 _Z17mse_loss_backwardPKfS0_Pfi_param_0,
	.param .u64 .ptr .align 1 _Z17mse_loss_backwardPKfS0_Pfi_param_1,
	.param .u64 .ptr .align 1 _Z17mse_loss_backwardPKfS0_Pfi_param_2,
	.param .u32 _Z17mse_loss_backwardPKfS0_Pfi_param_3
)
{
	.reg .pred 	%p<2>;
	.reg .b32 	%r<6>;
	.reg .b32 	%f<7>;
	.reg .b64 	%rd<11>;

	ld.param.u64 	%rd1, [_Z17mse_loss_backwardPKfS0_Pfi_param_0];
	ld.param.u64 	%rd2, [_Z17mse_loss_backwardPKfS0_Pfi_param_1];
	ld.param.u64 	%rd3, [_Z17mse_loss_backwardPKfS0_Pfi_param_2];
	ld.param.u32 	%r2, [_Z17mse_loss_backwardPKfS0_Pfi_param_3];
	mov.u32 	%r3, %tid.x;
	mov.u32 	%r4, %ctaid.x;
	mov.u32 	%r5, %ntid.x;
	mad.lo.s32 	%r1, %r4, %r5, %r3;
	setp.ge.s32 	%p1, %r1, %r2;
	@%p1 bra 	$L__BB1_2;
	cvta.to.global.u64 	%rd4, %rd2;
	cvta.to.global.u64 	%rd5, %rd1;
	cvta.to.global.u64 	%rd6, %rd3;
	mul.wide.s32 	%rd7, %r1, 4;
	add.s64 	%rd8, %rd4, %rd7;
	ld.global.f32 	%f1, [%rd8];
	add.s64 	%rd9, %rd5, %rd7;
	ld.global.f32 	%f2, [%rd9];
	sub.f32 	%f3, %f1, %f2;
	add.f32 	%f4, %f3, %f3;
	cvt.rn.f32.s32 	%f5, %r2;
	div.rn.f32 	%f6, %f4, %f5;
	add.s64 	%rd10, %rd6, %rd7;
	st.global.f32 	[%rd10], %f6;
$L__BB1_2:
	ret;

}
	// .globl	_Z15bce_loss_kernelPKfS0_Pfi
.visible .entry _Z15bce_loss_kernelPKfS0_Pfi(
	.param .u64 .ptr .align 1 _Z15bce_loss_kernelPKfS0_Pfi_param_0,
	.param .u64 .ptr .align 1 _Z15bce_loss_kernelPKfS0_Pfi_param_1,
	.param .u64 .ptr .align 1 _Z15bce_loss_kernelPKfS0_Pfi_param_2,
	.param .u32 _Z15bce_loss_kernelPKfS0_Pfi_param_3
)
{
	.reg .pred 	%p<13>;
	.reg .b32 	%r<27>;
	.reg .b32 	%f<66>;
	.reg .b64 	%rd<10>;
	// demoted variable
	.shared .align 4 .b8 _ZZ15bce_loss_kernelPKfS0_PfiE5cache[1024];
	ld.param.u64 	%rd3, [_Z15bce_loss_kernelPKfS0_Pfi_param_0];
	ld.param.u64 	%rd4, [_Z15bce_loss_kernelPKfS0_Pfi_param_1];
	ld.param.u64 	%rd5, [_Z15bce_loss_kernelPKfS0_Pfi_param_2];
	ld.param.u32 	%r10, [_Z15bce_loss_kernelPKfS0_Pfi_param_3];
	mov.u32 	%r1, %tid.x;
	mov.u32 	%r11, %ctaid.x;
	mov.u32 	%r26, %ntid.x;
	mad.lo.s32 	%r25, %r11, %r26, %r1;
	setp.ge.s32 	%p1, %r25, %r10;
	mov.f32 	%f65, 0f00000000;
	@%p1 bra 	$L__BB2_3;
	mov.u32 	%r12, %nctaid.x;
	mul.lo.s32 	%r4, %r26, %r12;
	cvta.to.global.u64 	%rd1, %rd3;
	cvta.to.global.u64 	%rd2, %rd4;
	mov.f32 	%f65, 0f00000000;
$L__BB2_2:
	mul.wide.s32 	%rd6, %r25, 4;
	add.s64 	%rd7, %rd1, %rd6;
	ld.global.f32 	%f6, [%rd7];
	add.s64 	%rd8, %rd2, %rd6;
	ld.global.f32 	%f7, [%rd8];
	max.f32 	%f8, %f7, 0f33D6BF95;
	min.f32 	%f9, %f8, 0f3F7FFFFE;
	neg.f32 	%f10, %f6;
	setp.lt.f32 	%p2, %f9, 0f00800000;
	mul.f32 	%f11, %f9, 0f4B000000;
	selp.f32 	%f12, %f11, %f9, %p2;
	selp.f32 	%f13, 0fC1B80000, 0f00000000, %p2;
	mov.b32 	%r13, %f12;
	add.s32 	%r14, %r13, -1059760811;
	and.b32  	%r15, %r14, -8388608;
	sub.s32 	%r16, %r13, %r15;
	mov.b32 	%f14, %r16;
	cvt.rn.f32.s32 	%f15, %r15;
	fma.rn.f32 	%f16, %f15, 0f34000000, %f13;
	add.f32 	%f17, %f14, 0fBF800000;
	fma.rn.f32 	%f18, %f17, 0fBE055027, 0f3E1039F6;
	fma.rn.f32 	%f19, %f18, %f17, 0fBDF8CDCC;
	fma.rn.f32 	%f20, %f19, %f17, 0f3E0F2955;
	fma.rn.f32 	%f21, %f20, %f17, 0fBE2AD8B9;
	fma.rn.f32 	%f22, %f21, %f17, 0f3E4CED0B;
	fma.rn.f32 	%f23, %f22, %f17, 0fBE7FFF22;
	fma.rn.f32 	%f24, %f23, %f17, 0f3EAAAA78;
	fma.rn.f32 	%f25, %f24, %f17, 0fBF000000;
	mul.f32 	%f26, %f17, %f25;
	fma.rn.f32 	%f27, %f26, %f17, %f17;
	fma.rn.f32 	%f28, %f16, 0f3F317218, %f27;
	setp.gt.u32 	%p3, %r13, 2139095039;
	fma.rn.f32 	%f29, %f12, 0f7F800000, 0f7F800000;
	selp.f32 	%f30, %f29, %f28, %p3;
	setp.eq.f32 	%p4, %f12, 0f00000000;
	selp.f32 	%f31, 0fFF800000, %f30, %p4;
	mul.f32 	%f32, %f31, %f10;
	mov.f32 	%f33, 0f3F800000;
	sub.f32 	%f34, %f33, %f6;
	sub.f32 	%f35, %f33, %f9;
	setp.lt.f32 	%p5, %f35, 0f00800000;
	mul.f32 	%f36, %f35, 0f4B000000;
	selp.f32 	%f37, %f36, %f35, %p5;
	selp.f32 	%f38, 0fC1B80000, 0f00000000, %p5;
	mov.b32 	%r17, %f37;
	add.s32 	%r18, %r17, -1059760811;
	and.b32  	%r19, %r18, -8388608;
	sub.s32 	%r20, %r17, %r19;
	mov.b32 	%f39, %r20;
	cvt.rn.f32.s32 	%f40, %r19;
	fma.rn.f32 	%f41, %f40, 0f34000000, %f38;
	add.f32 	%f42, %f39, 0fBF800000;
	fma.rn.f32 	%f43, %f42, 0fBE055027, 0f3E1039F6;
	fma.rn.f32 	%f44, %f43, %f42, 0fBDF8CDCC;
	fma.rn.f32 	%f45, %f44, %f42, 0f3E0F2955;
	fma.rn.f32 	%f46, %f45, %f42, 0fBE2AD8B9;
	fma.rn.f32 	%f47, %f46, %f42, 0f3E4CED0B;
	fma.rn.f32 	%f48, %f47, %f42, 0fBE7FFF22;
	fma.rn.f32 	%f49, %f48, %f42, 0f3EAAAA78;
	fma.rn.f32 	%f50, %f49, %f42, 0fBF000000;
	mul.f32 	%f51, %f42, %f50;
	fma.rn.f32 	%f52, %f51, %f42, %f42;
	fma.rn.f32 	%f53, %f41, 0f3F317218, %f52;
	setp.gt.u32 	%p6, %r17, 2139095039;
	fma.rn.f32 	%f54, %f37, 0f7F800000, 0f7F800000;
	selp.f32 	%f55, %f54, %f53, %p6;
	setp.eq.f32 	%p7, %f37, 0f00000000;
	selp.f32 	%f56, 0fFF800000, %f55, %p7;
	mul.f32 	%f57, %f34, %f56;
	sub.f32 	%f58, %f32, %f57;
	add.f32 	%f65, %f65, %f58;
	add.s32 	%r25, %r25, %r4;
	setp.lt.s32 	%p8, %r25, %r10;
	@%p8 bra 	$L__BB2_2;
$L__BB2_3:
	shl.b32 	%r21, %r1, 2;
	mov.u32 	%r22, _ZZ15bce_loss_kernelPKfS0_PfiE5cache;
	add.s32 	%r7, %r22, %r21;
	st.shared.f32 	[%r7], %f65;
	bar.sync 	0;
	setp.lt.u32 	%p9, %r26, 2;
	@%p9 bra 	$L__BB2_7;
$L__BB2_4:
	shr.u32 	%r9, %r26, 1;
	setp.ge.u32 	%p10, %r1, %r9;
	@%p10 bra 	$L__BB2_6;
	shl.b32 	%r23, %r9, 2;
	add.s32 	%r24, %r7, %r23;
	ld.shared.f32 	%f59, [%r24];
	ld.shared.f32 	%f60, [%r7];
	add.f32 	%f61, %f59, %f60;
	st.shared.f32 	[%r7], %f61;
$L__BB2_6:
	bar.sync 	0;
	setp.gt.u32 	%p11, %r26, 3;
	mov.u32 	%r26, %r9;
	@%p11 bra 	$L__BB2_4;
$L__BB2_7:
	setp.ne.s32 	%p12, %r1, 0;
	@%p12 bra 	$L__BB2_9;
	ld.shared.f32 	%f62, [_ZZ15bce_loss_kernelPKfS0_PfiE5cache];
	cvta.to.global.u64 	%rd9, %rd5;
	atom.global.add.f32 	%f63, [%rd9], %f62;
$L__BB2_9:
	ret;

}
	// .globl	_Z17bce_loss_backwardPKfS0_Pfi
.visible .entry _Z17bce_loss_backwardPKfS0_Pfi(
	.param .u64 .ptr .align 1 _Z17bce_loss_backwardPKfS0_Pfi_param_0,
	.param .u64 .ptr .align 1 _Z17bce_loss_backwardPKfS0_Pfi_param_1,
	.param .u64 .ptr .align 1 _Z17bce_loss_backwardPKfS0_Pfi_param_2,
	.param .u32 _Z17bce_loss_backwardPKfS0_Pfi_param_3
)
{
	.local .align 16 .b8 	__local_depot3[32];
	.reg .b64 	%SP;
	.reg .b64 	%SPL;
	.reg .pred 	%p<3>;
	.reg .b32 	%r<8>;
	.reg .b32 	%f<6>;
	.reg .b64 	%rd<15>;
	.reg .b64 	%fd<4>;

	mov.u64 	%SPL, __local_depot3;
	cvta.local.u64 	%SP, %SPL;
	ld.param.u64 	%rd1, [_Z17bce_loss_backwardPKfS0_Pfi_param_0];
	ld.param.u64 	%rd2, [_Z17bce_loss_backwardPKfS0_Pfi_param_1];
	ld.param.u64 	%rd3, [_Z17bce_loss_backwardPKfS0_Pfi_param_2];
	ld.param.u32 	%r2, [_Z17bce_loss_backwardPKfS0_Pfi_param_3];
	mov.u32 	%r3, %tid.x;
	mov.u32 	%r4, %ctaid.x;
	mov.u32 	%r5, %ntid.x;
	mad.lo.s32 	%r1, %r4, %r5, %r3;
	setp.ge.s32 	%p1, %r1, %r2;
	@%p1 bra 	$L__BB3_3;
	cvta.to.global.u64 	%rd4, %rd1;
	cvta.to.global.u64 	%rd5, %rd2;
	cvta.to.global.u64 	%rd6, %rd3;
	mul.wide.s32 	%rd7, %r1, 4;
	add.s64 	%rd8, %rd4, %rd7;
	ld.global.f32 	%f1, [%rd8];
	add.s64 	%rd9, %rd5, %rd7;
	ld.global.f32 	%f2, [%rd9];
	sub.f32 	%f4, %f2, %f1;
	cvt.rn.f32.s32 	%f5, %r2;
	div.rn.f32 	%f3, %f4, %f5;
	add.s64 	%rd10, %rd6, %rd7;
	st.global.f32 	[%rd10], %f3;
	setp.gt.s32 	%p2, %r1, 3;
	@%p2 bra 	$L__BB3_3;
	add.u64 	%rd11, %SP, 0;
	add.u64 	%rd12, %SPL, 0;
	cvt.f64.f32 	%fd1, %f1;
	cvt.f64.f32 	%fd2, %f2;
	cvt.f64.f32 	%fd3, %f3;
	st.local.u32 	[%rd12], %r1;
	st.local.f64 	[%rd12+8], %fd1;
	st.local.v2.f64 	[%rd12+16], {%fd2, %fd3};
	mov.u64 	%rd13, $str;
	cvta.global.u64 	%rd14, %rd13;
	{ // callseq 0, 0
	.param .b64 param0;
	st.param.b64 	[param0], %rd14;
	.param .b64 param1;
	st.param.b64 	[param1], %rd11;
	.param .b32 retval0;
	call.uni (retval0), 
	vprintf, 
	(
	param0, 
	param1
	);
	ld.param.b32 	%r6, [retval0];
	} // callseq 0
$L__BB3_3:
	ret;

}
	// .globl	_Z15cce_loss_kernelPKfS0_Pfii
.visible .entry _Z15cce_loss_kernelPKfS0_Pfii(
	.param .u64 .ptr .align 1 _Z15cce_loss_kernelPKfS0_Pfii_param_0,
	.param .u64 .ptr .align 1 _Z15cce_loss_kernelPKfS0_Pfii_param_1,
	.param .u64 .ptr .align 1 _Z15cce_loss_kernelPKfS0_Pfii_param_2,
	.param .u32 _Z15cce_loss_kernelPKfS0_Pfii_param_3,
	.param .u32 _Z15cce_loss_kernelPKfS0_Pfii_param_4
)
{
	.reg .pred 	%p<34>;
	.reg .b32 	%r<67>;
	.reg .b32 	%f<217>;
	.reg .b64 	%rd<16>;
	// demoted variable
	.shared .align 4 .b8 _ZZ15cce_loss_kernelPKfS0_PfiiE5cache[1024];
	ld.param.u64 	%rd4, [_Z15cce_loss_kernelPKfS0_Pfii_param_0];
	ld.param.u64 	%rd5, [_Z15cce_loss_kernelPKfS0_Pfii_param_1];
	ld.param.u64 	%rd3, [_Z15cce_loss_kernelPKfS0_Pfii_param_2];
	ld.param.u32 	%r22, [_Z15cce_loss_kernelPKfS0_Pfii_param_3];
	ld.param.u32 	%r23, [_Z15cce_loss_kernelPKfS0_Pfii_param_4];
	cvta.to.global.u64 	%rd1, %rd5;
	cvta.to.global.u64 	%rd2, %rd4;
	mov.u32 	%r1, %tid.x;
	mov.u32 	%r24, %ctaid.x;
	mov.u32 	%r66, %ntid.x;
	mad.lo.s32 	%r61, %r24, %r66, %r1;
	setp.ge.s32 	%p1, %r61, %r22;
	mov.f32 	%f215, 0f00000000;
	@%p1 bra 	$L__BB4_12;
	setp.lt.s32 	%p2, %r23, 1;
	@%p2 bra 	$L__BB4_12;
	and.b32  	%r4, %r23, 3;
	and.b32  	%r5, %r23, 2147483644;
	and.b32  	%r6, %r23, 1;
	neg.s32 	%r7, %r5;
	mov.u32 	%r25, %nctaid.x;
	mul.lo.s32 	%r8, %r66, %r25;
	mov.f32 	%f215, 0f00000000;
$L__BB4_3:
	setp.lt.u32 	%p3, %r23, 4;
	mul.lo.s32 	%r10, %r61, %r23;
	mov.b32 	%r65, 0;
	@%p3 bra 	$L__BB4_6;
	mov.u32 	%r62, %r10;
	mov.u32 	%r63, %r7;
$L__BB4_5:
	.pragma "nounroll";
	mul.wide.s32 	%rd6, %r62, 4;
	add.s64 	%rd7, %rd2, %rd6;
	add.s64 	%rd8, %rd1, %rd6;
	ld.global.f32 	%f16, [%rd7];
	ld.global.f32 	%f17, [%rd8];
	max.f32 	%f18, %f17, 0f33D6BF95;
	min.f32 	%f19, %f18, 0f3F7FFFFE;
	setp.lt.f32 	%p4, %f19, 0f00800000;
	mul.f32 	%f20, %f19, 0f4B000000;
	selp.f32 	%f21, %f20, %f19, %p4;
	selp.f32 	%f22, 0fC1B80000, 0f00000000, %p4;
	mov.b32 	%r27, %f21;
	add.s32 	%r28, %r27, -1059760811;
	and.b32  	%r29, %r28, -8388608;
	sub.s32 	%r30, %r27, %r29;
	mov.b32 	%f23, %r30;
	cvt.rn.f32.s32 	%f24, %r29;
	fma.rn.f32 	%f25, %f24, 0f34000000, %f22;
	add.f32 	%f26, %f23, 0fBF800000;
	fma.rn.f32 	%f27, %f26, 0fBE055027, 0f3E1039F6;
	fma.rn.f32 	%f28, %f27, %f26, 0fBDF8CDCC;
	fma.rn.f32 	%f29, %f28, %f26, 0f3E0F2955;
	fma.rn.f32 	%f30, %f29, %f26, 0fBE2AD8B9;
	fma.rn.f32 	%f31, %f30, %f26, 0f3E4CED0B;
	fma.rn.f32 	%f32, %f31, %f26, 0fBE7FFF22;
	fma.rn.f32 	%f33, %f32, %f26, 0f3EAAAA78;
	fma.rn.f32 	%f34, %f33, %f26, 0fBF000000;
	mul.f32 	%f35, %f26, %f34;
	fma.rn.f32 	%f36, %f35, %f26, %f26;
	fma.rn.f32 	%f37, %f25, 0f3F317218, %f36;
	setp.gt.u32 	%p5, %r27, 2139095039;
	fma.rn.f32 	%f38, %f21, 0f7F800000, 0f7F800000;
	selp.f32 	%f39, %f38, %f37, %p5;
	setp.eq.f32 	%p6, %f21, 0f00000000;
	selp.f32 	%f40, 0fFF800000, %f39, %p6;
	mul.f32 	%f41, %f16, %f40;
	sub.f32 	%f42, %f215, %f41;
	ld.global.f32 	%f43, [%rd7+4];
	ld.global.f32 	%f44, [%rd8+4];
	max.f32 	%f45, %f44, 0f33D6BF95;
	min.f32 	%f46, %f45, 0f3F7FFFFE;
	setp.lt.f32 	%p7, %f46, 0f00800000;
	mul.f32 	%f47, %f46, 0f4B000000;
	selp.f32 	%f48, %f47, %f46, %p7;
	selp.f32 	%f49, 0fC1B80000, 0f00000000, %p7;
	mov.b32 	%r31, %f48;
	add.s32 	%r32, %r31, -1059760811;
	and.b32  	%r33, %r32, -8388608;
	sub.s32 	%r34, %r31, %r33;
	mov.b32 	%f50, %r34;
	cvt.rn.f32.s32 	%f51, %r33;
	fma.rn.f32 	%f52, %f51, 0f34000000, %f49;
	add.f32 	%f53, %f50, 0fBF800000;
	fma.rn.f32 	%f54, %f53, 0fBE055027, 0f3E1039F6;
	fma.rn.f32 	%f55, %f54, %f53, 0fBDF8CDCC;
	fma.rn.f32 	%f56, %f55, %f53, 0f3E0F2955;
	fma.rn.f32 	%f57, %f56, %f53, 0fBE2AD8B9;
	fma.rn.f32 	%f58, %f57, %f53, 0f3E4CED0B;
	fma.rn.f32 	%f59, %f58, %f53, 0fBE7FFF22;
	fma.rn.f32 	%f60, %f59, %f53, 0f3EAAAA78;
	fma.rn.f32 	%f61, %f60, %f53, 0fBF000000;
	mul.f32 	%f62, %f53, %f61;
	fma.rn.f32 	%f63, %f62, %f53, %f53;
	fma.rn.f32 	%f64, %f52, 0f3F317218, %f63;
	setp.gt.u32 	%p8, %r31, 2139095039;
	fma.rn.f32 	%f65, %f48, 0f7F800000, 0f7F800000;
	selp.f32 	%f66, %f65, %f64, %p8;
	setp.eq.f32 	%p9, %f48, 0f00000000;
	selp.f32 	%f67, 0fFF800000, %f66, %p9;
	mul.f32 	%f68, %f43, %f67;
	sub.f32 	%f69, %f42, %f68;
	ld.global.f32 	%f70, [%rd7+8];
	ld.global.f32 	%f71, [%rd8+8];
	max.f32 	%f72, %f71, 0f33D6BF95;
	min.f32 	%f73, %f72, 0f3F7FFFFE;
	setp.lt.f32 	%p10, %f73, 0f00800000;
	mul.f32 	%f74, %f73, 0f4B000000;
	selp.f32 	%f75, %f74, %f73, %p10;
	selp.f32 	%f76, 0fC1B80000, 0f00000000, %p10;
	mov.b32 	%r35, %f75;
	add.s32 	%r36, %r35, -1059760811;
	and.b32  	%r37, %r36, -8388608;
	sub.s32 	%r38, %r35, %r37;
	mov.b32 	%f77, %r38;
	cvt.rn.f32.s32 	%f78, %r37;
	fma.rn.f32 	%f79, %f78, 0f34000000, %f76;
	add.f32 	%f80, %f77, 0fBF800000;
	fma.rn.f32 	%f81, %f80, 0fBE055027, 0f3E1039F6;
	fma.rn.f32 	%f82, %f81, %f80, 0fBDF8CDCC;
	fma.rn.f32 	%f83, %f82, %f80, 0f3E0F2955;
	fma.rn.f32 	%f84, %f83, %f80, 0fBE2AD8B9;
	fma.rn.f32 	%f85, %f84, %f80, 0f3E4CED0B;
	fma.rn.f32 	%f86, %f85, %f80, 0fBE7FFF22;
	fma.rn.f32 	%f87, %f86, %f80, 0f3EAAAA78;
	fma.rn.f32 	%f88, %f87, %f80, 0fBF000000;
	mul.f32 	%f89, %f80, %f88;
	fma.rn.f32 	%f90, %f89, %f80, %f80;
	fma.rn.f32 	%f91, %f79, 0f3F317218, %f90;
	setp.gt.u32 	%p11, %r35, 2139095039;
	fma.rn.f32 	%f92, %f75, 0f7F800000, 0f7F800000;
	selp.f32 	%f93, %f92, %f91, %p11;
	setp.eq.f32 	%p12, %f75, 0f00000000;
	selp.f32 	%f94, 0fFF800000, %f93, %p12;
	mul.f32 	%f95, %f70, %f94;
	sub.f32 	%f96, %f69, %f95;
	ld.global.f32 	%f97, [%rd7+12];
	ld.global.f32 	%f98, [%rd8+12];
	max.f32 	%f99, %f98, 0f33D6BF95;
	min.f32 	%f100, %f99, 0f3F7FFFFE;
	setp.lt.f32 	%p13, %f100, 0f00800000;
	mul.f32 	%f101, %f100, 0f4B000000;
	selp.f32 	%f102, %f101, %f100, %p13;
	selp.f32 	%f103, 0fC1B80000, 0f00000000, %p13;
	mov.b32 	%r39, %f102;
	add.s32 	%r40, %r39, -1059760811;
	and.b32  	%r41, %r40, -8388608;
	sub.s32 	%r42, %r39, %r41;
	mov.b32 	%f104, %r42;
	cvt.rn.f32.s32 	%f105, %r41;
	fma.rn.f32 	%f106, %f105, 0f34000000, %f103;
	add.f32 	%f107, %f104, 0fBF800000;
	fma.rn.f32 	%f108, %f107, 0fBE055027, 0f3E1039F6;
	fma.rn.f32 	%f109, %f108, %f107, 0fBDF8CDCC;
	fma.rn.f32 	%f110, %f109, %f107, 0f3E0F2955;
	fma.rn.f32 	%f111, %f110, %f107, 0fBE2AD8B9;
	fma.rn.f32 	%f112, %f111, %f107, 0f3E4CED0B;
	fma.rn.f32 	%f113, %f112, %f107, 0fBE7FFF22;
	fma.rn.f32 	%f114, %f113, %f107, 0f3EAAAA78;
	fma.rn.f32 	%f115, %f114, %f107, 0fBF000000;
	mul.f32 	%f116, %f107, %f115;
	fma.rn.f32 	%f117, %f116, %f107, %f107;
	fma.rn.f32 	%f118, %f106, 0f3F317218, %f117;
	setp.gt.u32 	%p14, %r39, 2139095039;
	fma.rn.f32 	%f119, %f102, 0f7F800000, 0f7F800000;
	selp.f32 	%f120, %f119, %f118, %p14;
	setp.eq.f32 	%p15, %f102, 0f00000000;
	selp.f32 	%f121, 0fFF800000, %f120, %p15;
	mul.f32 	%f122, %f97, %f121;
	sub.f32 	%f215, %f96, %f122;
	add.s32 	%r63, %r63, 4;
	add.s32 	%r62, %r62, 4;
	setp.ne.s32 	%p16, %r63, 0;
	mov.u32 	%r65, %r5;
	@%p16 bra 	$L__BB4_5;
$L__BB4_6:
	setp.eq.s32 	%p17, %r4, 0;
	@%p17 bra 	$L__BB4_11;
	setp.eq.s32 	%p18, %r4, 1;
	@%p18 bra 	$L__BB4_9;
	add.s32 	%r43, %r65, %r10;
	mul.wide.s32 	%rd9, %r43, 4;
	add.s64 	%rd10, %rd2, %rd9;
	ld.global.f32 	%f124, [%rd10];
	add.s64 	%rd11, %rd1, %rd9;
	ld.global.f32 	%f125, [%rd11];
	max.f32 	%f126, %f125, 0f33D6BF95;
	min.f32 	%f127, %f126, 0f3F7FFFFE;
	setp.lt.f32 	%p19, %f127, 0f00800000;
	mul.f32 	%f128, %f127, 0f4B000000;
	selp.f32 	%f129, %f128, %f127, %p19;
	selp.f32 	%f130, 0fC1B80000, 0f00000000, %p19;
	mov.b32 	%r44, %f129;
	add.s32 	%r45, %r44, -1059760811;
	and.b32  	%r46, %r45, -8388608;
	sub.s32 	%r47, %r44, %r46;
	mov.b32 	%f131, %r47;
	cvt.rn.f32.s32 	%f132, %r46;
	fma.rn.f32 	%f133, %f132, 0f34000000, %f130;
	add.f32 	%f134, %f131, 0fBF800000;
	fma.rn.f32 	%f135, %f134, 0fBE055027, 0f3E1039F6;
	fma.rn.f32 	%f136, %f135, %f134, 0fBDF8CDCC;
	fma.rn.f32 	%f137, %f136, %f134, 0f3E0F2955;
	fma.rn.f32 	%f138, %f137, %f134, 0fBE2AD8B9;
	fma.rn.f32 	%f139, %f138, %f134, 0f3E4CED0B;
	fma.rn.f32 	%f140, %f139, %f134, 0fBE7FFF22;
	fma.rn.f32 	%f141, %f140, %f134, 0f3EAAAA78;
	fma.rn.f32 	%f142, %f141, %f134, 0fBF000000;
	mul.f32 	%f143, %f134, %f142;
	fma.rn.f32 	%f144, %f143, %f134, %f134;
	fma.rn.f32 	%f145, %f133, 0f3F317218, %f144;
	setp.gt.u32 	%p20, %r44, 2139095039;
	fma.rn.f32 	%f146, %f129, 0f7F800000, 0f7F800000;
	selp.f32 	%f147, %f146, %f145, %p20;
	setp.eq.f32 	%p21, %f129, 0f00000000;
	selp.f32 	%f148, 0fFF800000, %f147, %p21;
	mul.f32 	%f149, %f124, %f148;
	sub.f32 	%f150, %f215, %f149;
	ld.global.f32 	%f151, [%rd10+4];
	ld.global.f32 	%f152, [%rd11+4];
	max.f32 	%f153, %f152, 0f33D6BF95;
	min.f32 	%f154, %f153, 0f3F7FFFFE;
	setp.lt.f32 	%p22, %f154, 0f00800000;
	mul.f32 	%f155, %f154, 0f4B000000;
	selp.f32 	%f156, %f155, %f154, %p22;
	selp.f32 	%f157, 0fC1B80000, 0f00000000, %p22;
	mov.b32 	%r48, %f156;
	add.s32 	%r49, %r48, -1059760811;
	and.b32  	%r50, %r49, -8388608;
	sub.s32 	%r51, %r48, %r50;
	mov.b32 	%f158, %r51;
	cvt.rn.f32.s32 	%f159, %r50;
	fma.rn.f32 	%f160, %f159, 0f34000000, %f157;
	add.f32 	%f161, %f158, 0fBF800000;
	fma.rn.f32 	%f162, %f161, 0fBE055027, 0f3E1039F6;
	fma.rn.f32 	%f163, %f162, %f161, 0fBDF8CDCC;
	fma.rn.f32 	%f164, %f163, %f161, 0f3E0F2955;
	fma.rn.f32 	%f165, %f164, %f161, 0fBE2AD8B9;
	fma.rn.f32 	%f166, %f165, %f161, 0f3E4CED0B;
	fma.rn.f32 	%f167, %f166, %f161, 0fBE7FFF22;
	fma.rn.f32 	%f168, %f167, %f161, 0f3EAAAA78;
	fma.rn.f32 	%f169, %f168, %f161, 0fBF000000;
	mul.f32 	%f170, %f161, %f169;
	fma.rn.f32 	%f171, %f170, %f161, %f161;
	fma.rn.f32 	%f172, %f160, 0f3F317218, %f171;
	setp.gt.u32 	%p23, %r48, 2139095039;
	fma.rn.f32 	%f173, %f156, 0f7F800000, 0f7F800000;
	selp.f32 	%f174, %f173, %f172, %p23;
	setp.eq.f32 	%p24, %f156, 0f00000000;
	selp.f32 	%f175, 0fFF800000, %f174, %p24;
	mul.f32 	%f176, %f151, %f175;
	sub.f32 	%f215, %f150, %f176;
	add.s32 	%r65, %r65, 2;
$L__BB4_9:
	setp.eq.s32 	%p25, %r6, 0;
	@%p25 bra 	$L__BB4_11;
	add.s32 	%r52, %r65, %r10;
	mul.wide.s32 	%rd12, %r52, 4;
	add.s64 	%rd13, %rd2, %rd12;
	ld.global.f32 	%f177, [%rd13];
	add.s64 	%rd14, %rd1, %rd12;
	ld.global.f32 	%f178, [%rd14];
	max.f32 	%f179, %f178, 0f33D6BF95;
	min.f32 	%f180, %f179, 0f3F7FFFFE;
	setp.lt.f32 	%p26, %f180, 0f00800000;
	mul.f32 	%f181, %f180, 0f4B000000;
	selp.f32 	%f182, %f181, %f180, %p26;
	selp.f32 	%f183, 0fC1B80000, 0f00000000, %p26;
	mov.b32 	%r53, %f182;
	add.s32 	%r54, %r53, -1059760811;
	and.b32  	%r55, %r54, -8388608;
	sub.s32 	%r56, %r53, %r55;
	mov.b32 	%f184, %r56;
	cvt.rn.f32.s32 	%f185, %r55;
	fma.rn.f32 	%f186, %f185, 0f34000000, %f183;
	add.f32 	%f187, %f184, 0fBF800000;
	fma.rn.f32 	%f188, %f187, 0fBE055027, 0f3E1039F6;
	fma.rn.f32 	%f189, %f188, %f187, 0fBDF8CDCC;
	fma.rn.f32 	%f190, %f189, %f187, 0f3E0F2955;
	fma.rn.f32 	%f191, %f190, %f187, 0fBE2AD8B9;
	fma.rn.f32 	%f192, %f191, %f187, 0f3E4CED0B;
	fma.rn.f32 	%f193, %f192, %f187, 0fBE7FFF22;
	fma.rn.f32 	%f194, %f193, %f187, 0f3EAAAA78;
	fma.rn.f32 	%f195, %f194, %f187, 0fBF000000;
	mul.f32 	%f196, %f187, %f195;
	fma.rn.f32 	%f197, %f196, %f187, %f187;
	fma.rn.f32 	%f198, %f186, 0f3F317218, %f197;
	setp.gt.u32 	%p27, %r53, 2139095039;
	fma.rn.f32 	%f199, %f182, 0f7F800000, 0f7F800000;
	selp.f32 	%f200, %f199, %f198, %p27;
	setp.eq.f32 	%p28, %f182, 0f00000000;
	selp.f32 	%f201, 0fFF800000, %f200, %p28;
	mul.f32 	%f202, %f177, %f201;
	sub.f32 	%f215, %f215, %f202;
$L__BB4_11:
	add.s32 	%r61, %r61, %r8;
	setp.lt.s32 	%p29, %r61, %r22;
	@%p29 bra 	$L__BB4_3;
$L__BB4_12:
	shl.b32 	%r57, %r1, 2;
	mov.u32 	%r58, _ZZ15cce_loss_kernelPKfS0_PfiiE5cache;
	add.s32 	%r19, %r58, %r57;
	st.shared.f32 	[%r19], %f215;
	bar.sync 	0;
	setp.lt.u32 	%p30, %r66, 2;
	@%p30 bra 	$L__BB4_16;
$L__BB4_13:
	shr.u32 	%r21, %r66, 1;
	setp.ge.u32 	%p31, %r1, %r21;
	@%p31 bra 	$L__BB4_15;
	shl.b32 	%r59, %r21, 2;
	add.s32 	%r60, %r19, %r59;
	ld.shared.f32 	%f203, [%r60];
	ld.shared.f32 	%f204, [%r19];
	add.f32 	%f205, %f203, %f204;
	st.shared.f32 	[%r19], %f205;
$L__BB4_15:
	bar.sync 	0;
	setp.gt.u32 	%p32, %r66, 3;
	mov.u32 	%r66, %r21;
	@%p32 bra 	$L__BB4_13;
$L__BB4_16:
	setp.ne.s32 	%p33, %r1, 0;
	@%p33 bra 	$L__BB4_18;
	ld.shared.f32 	%f206, [_ZZ15cce_loss_kernelPKfS0_PfiiE5cache];
	cvta.to.global.u64 	%rd15, %rd3;
	atom.global.add.f32 	%f207, [%rd15], %f206;
$L__BB4_18:
	ret;

}
	// .globl	_Z17cce_loss_backwardPKfS0_Pfii
.visible .entry _Z17cce_loss_backwardPKfS0_Pfii(
	.param .u64 .ptr .align 1 _Z17cce_loss_backwardPKfS0_Pfii_param_0,
	.param .u64 .ptr .align 1 _Z17cce_loss_backwardPKfS0_Pfii_param_1,
	.param .u64 .ptr .align 1 _Z17cce_loss_backwardPKfS0_Pfii_param_2,
	.param .u32 _Z17cce_loss_backwardPKfS0_Pfii_param_3,
	.param .u32 _Z17cce_loss_backwardPKfS0_Pfii_param_4
)
{
	.reg .pred 	%p<2>;
	.reg .b32 	%r<8>;
	.reg .b32 	%f<9>;
	.reg .b64 	%rd<11>;

	ld.param.u64 	%rd1, [_Z17cce_loss_backwardPKfS0_Pfii_param_0];
	ld.param.u64 	%rd2, [_Z17cce_loss_backwardPKfS0_Pfii_param_1];
	ld.param.u64 	%rd3, [_Z17cce_loss_backwardPKfS0_Pfii_param_2];
	ld.param.u32 	%r2, [_Z17cce_loss_backwardPKfS0_Pfii_param_3];
	ld.param.u32 	%r3, [_Z17cce_loss_backwardPKfS0_Pfii_param_4];
	mov.u32 	%r4, %tid.x;
	mov.u32 	%r5, %ctaid.x;
	mov.u32 	%r6, %ntid.x;
	mad.lo.s32 	%r1, %r5, %r6, %r4;
	mul.lo.s32 	%r7, %r3, %r2;
	setp.ge.s32 	%p1, %r1, %r7;
	@%p1 bra 	$L__BB5_2;
	cvta.to.global.u64 	%rd4, %rd1;
	cvta.to.global.u64 	%rd5, %rd2;
	cvta.to.global.u64 	%rd6, %rd3;
	mul.wide.s32 	%rd7, %r1, 4;
	add.s64 	%rd8, %rd4, %rd7;
	ld.global.f32 	%f1, [%rd8];
	add.s64 	%rd9, %rd5, %rd7;
	ld.global.f32 	%f2, [%rd9];
	max.f32 	%f3, %f2, 0f33D6BF95;
	min.f32 	%f4, %f3, 0f3F7FFFFE;
	neg.f32 	%f5, %f1;
	div.rn.f32 	%f6, %f5, %f4;
	cvt.rn.f32.s32 	%f7, %r2;
	div.rn.f32 	%f8, %f6, %f7;
	add.s64 	%rd10, %rd6, %rd7;
	st.global.f32 	[%rd10], %f8;
$L__BB5_2:
	ret;

}


// ===== COMPILED SASS (sm_100) =====

	.target	sm_100

	.elftype	@"ET_EXEC"


//--------------------- .note.nv.tkinfo           --------------------------
	.section	.note.nv.tkinfo,"",@"SHT_NOTE"
	.sectionflags	@"SHF_NOTE_NV_TKINFO"
	.tkinfo
        /*0018*/ 	.word	0x00000002
        /*0030*/ 	.string	""
        /*0030*/ 	.string	"ptxas"
        /*0030*/ 	.string	"Cuda compilation tools, release 13.0, V13.0.88"
        /*0030*/ 	.string	"Build cuda_13.0.r13.0/compiler.36424714_0"
        /*0030*/ 	.string	"-arch sm_100 -m 64 "



//--------------------- .note.nv.cuinfo           --------------------------
	.section	.note.nv.cuinfo,"",@"SHT_NOTE"
	.sectionflags	@"SHF_NOTE_NV_CUINFO"
        /*0018*/ 	.short	0x0002
        /*001a*/ 	.short	0x0064
        /*001c*/ 	.short	0x0082
	.zero		2


//--------------------- .nv.info                  --------------------------
	.section	.nv.info,"",@"SHT_CUDA_INFO"
	.align	4


	//----- nvinfo : EIATTR_REGCOUNT
	.align		4
        /*0000*/ 	.byte	0x04, 0x2f
        /*0002*/ 	.short	(.L_2 - .L_1)
	.align		4
.L_1:
        /*0004*/ 	.word	index@(_Z15mse_loss_kernelPKfS0_Pfi)
        /*0008*/ 	.word	0x00000012


	//----- nvinfo : EIATTR_FRAME_SIZE
	.align		4
.L_2:
        /*000c*/ 	.byte	0x04, 0x11
        /*000e*/ 	.short	(.L_4 - .L_3)
	.align		4
.L_3:
        /*0010*/ 	.word	index@(_Z15mse_loss_kernelPKfS0_Pfi)
        /*0014*/ 	.word	0x00000000


	//----- nvinfo : EIATTR_REGCOUNT
	.align		4
.L_4:
        /*0018*/ 	.byte	0x04, 0x2f
        /*001a*/ 	.short	(.L_6 - .L_5)
	.align		4
.L_5:
        /*001c*/ 	.word	index@(_Z17mse_loss_backwardPKfS0_Pfi)
        /*0020*/ 	.word	0x00000010


	//----- nvinfo : EIATTR_FRAME_SIZE
	.align		4
.L_6:
        /*0024*/ 	.byte	0x04, 0x11
        /*0026*/ 	.short	(.L_8 - .L_7)
	.align		4
.L_7:
        /*0028*/ 	.word	index@($__internal_2_$__cuda_sm3x_div_rn_noftz_f32_slowpath)
        /*002c*/ 	.word	0x00000000


	//----- nvinfo : EIATTR_FRAME_SIZE
	.align		4
.L_8:
        /*0030*/ 	.byte	0x04, 0x11
        /*0032*/ 	.short	(.L_10 - .L_9)
	.align		4
.L_9:
        /*0034*/ 	.word	index@(_Z17mse_loss_backwardPKfS0_Pfi)
        /*0038*/ 	.word	0x00000000


	//----- nvinfo : EIATTR_REGCOUNT
	.align		4
.L_10:
        /*003c*/ 	.byte	0x04, 0x2f
        /*003e*/ 	.short	(.L_12 - .L_11)
	.align		4
.L_11:
        /*0040*/ 	.word	index@(_Z15bce_loss_kernelPKfS0_Pfi)
        /*0044*/ 	.word	0x00000018


	//----- nvinfo : EIATTR_FRAME_SIZE
	.align		4
.L_12:
        /*0048*/ 	.byte	0x04, 0x11
        /*004a*/ 	.short	(.L_14 - .L_13)
	.align		4
.L_13:
        /*004c*/ 	.word	index@(_Z15bce_loss_kernelPKfS0_Pfi)
        /*0050*/ 	.word	0x00000000


	//----- nvinfo : EIATTR_REGCOUNT
	.align		4
.L_14:
        /*0054*/ 	.byte	0x04, 0x2f
        /*0056*/ 	.short	(.L_16 - .L_15)
	.align		4
.L_15:
        /*0058*/ 	.word	index@(_Z17bce_loss_backwardPKfS0_Pfi)
        /*005c*/ 	.word	0x00000018


	//----- nvinfo : EIATTR_FRAME_SIZE
	.align		4
.L_16:
        /*0060*/ 	.byte	0x04, 0x11
        /*0062*/ 	.short	(.L_18 - .L_17)
	.align		4
.L_17:
        /*0064*/ 	.word	index@($__internal_1_$__cuda_sm3x_div_rn_noftz_f32_slowpath)
        /*0068*/ 	.word	0x00000020


	//----- nvinfo : EIATTR_FRAME_SIZE
	.align		4
.L_18:
        /*006c*/ 	.byte	0x04, 0x11
        /*006e*/ 	.short	(.L_20 - .L_19)
	.align		4
.L_19:
        /*0070*/ 	.word	index@(_Z17bce_loss_backwardPKfS0_Pfi)
        /*0074*/ 	.word	0x00000020


	//----- nvinfo : EIATTR_REGCOUNT
	.align		4
.L_20:
        /*0078*/ 	.byte	0x04, 0x2f
        /*007a*/ 	.short	(.L_22 - .L_21)
	.align		4
.L_21:
        /*007c*/ 	.word	index@(_Z15cce_loss_kernelPKfS0_Pfii)
        /*0080*/ 	.word	0x00000020


	//----- nvinfo : EIATTR_FRAME_SIZE
	.align		4
.L_22:
        /*0084*/ 	.byte	0x04, 0x11
        /*0086*/ 	.short	(.L_24 - .L_23)
	.align		4
.L_23:
        /*0088*/ 	.word	index@(_Z15cce_loss_kernelPKfS0_Pfii)
        /*008c*/ 	.word	0x00000000


	//----- nvinfo : EIATTR_REGCOUNT
	.align		4
.L_24:
        /*0090*/ 	.byte	0x04, 0x2f
        /*0092*/ 	.short	(.L_26 - .L_25)
	.align		4
.L_25:
        /*0094*/ 	.word	index@(_Z17cce_loss_backwardPKfS0_Pfii)
        /*0098*/ 	.word	0x0000000f


	//----- nvinfo : EIATTR_FRAME_SIZE
	.align		4
.L_26:
        /*009c*/ 	.byte	0x04, 0x11
        /*009e*/ 	.short	(.L_28 - .L_27)
	.align		4
.L_27:
        /*00a0*/ 	.word	index@($__internal_0_$__cuda_sm3x_div_rn_noftz_f32_slowpath)
        /*00a4*/ 	.word	0x00000000


	//----- nvinfo : EIATTR_FRAME_SIZE
	.align		4
.L_28:
        /*00a8*/ 	.byte	0x04, 0x11
        /*00aa*/ 	.short	(.L_30 - .L_29)
	.align		4
.L_29:
        /*00ac*/ 	.word	index@(_Z17cce_loss_backwardPKfS0_Pfii)
        /*00b0*/ 	.word	0x00000000


	//----- nvinfo : EIATTR_MIN_STACK_SIZE
	.align		4
.L_30:
        /*00b4*/ 	.byte	0x04, 0x12
        /*00b6*/ 	.short	(.L_32 - .L_31)
	.align		4
.L_31:
        /*00b8*/ 	.word	index@(_Z17cce_loss_backwardPKfS0_Pfii)
        /*00bc*/ 	.word	0x00000000


	//----- nvinfo : EIATTR_MIN_STACK_SIZE
	.align		4
.L_32:
        /*00c0*/ 	.byte	0x04, 0x12
        /*00c2*/ 	.short	(.L_34 - .L_33)
	.align		4
.L_33:
        /*00c4*/ 	.word	index@(_Z15cce_loss_kernelPKfS0_Pfii)
        /*00c8*/ 	.word	0x00000000


	//----- nvinfo : EIATTR_MIN_STACK_SIZE
	.align		4
.L_34:
        /*00cc*/ 	.byte	0x04, 0x12
        /*00ce*/ 	.short	(.L_36 - .L_35)
	.align		4
.L_35:
        /*00d0*/ 	.word	index@(_Z17bce_loss_backwardPKfS0_Pfi)
        /*00d4*/ 	.word	0x00000020


	//----- nvinfo : EIATTR_MIN_STACK_SIZE
	.align		4
.L_36:
        /*00d8*/ 	.byte	0x04, 0x12
        /*00da*/ 	.short	(.L_38 - .L_37)
	.align		4
.L_37:
        /*00dc*/ 	.word	index@(_Z15bce_loss_kernelPKfS0_Pfi)
        /*00e0*/ 	.word	0x00000000


	//----- nvinfo : EIATTR_MIN_STACK_SIZE
	.align		4
.L_38:
        /*00e4*/ 	.byte	0x04, 0x12
        /*00e6*/ 	.short	(.L_40 - .L_39)
	.align		4
.L_39:
        /*00e8*/ 	.word	index@(_Z17mse_loss_backwardPKfS0_Pfi)
        /*00ec*/ 	.word	0x00000000


	//----- nvinfo : EIATTR_MIN_STACK_SIZE
	.align		4
.L_40:
        /*00f0*/ 	.byte	0x04, 0x12
        /*00f2*/ 	.short	(.L_42 - .L_41)
	.align		4
.L_41:
        /*00f4*/ 	.word	index@(_Z15mse_loss_kernelPKfS0_Pfi)
        /*00f8*/ 	.word	0x00000000
.L_42:


//--------------------- .nv.compat                --------------------------
	.section	.nv.compat,"",@"SHT_CUDA_COMPAT_INFO"
	.align	4
        /*0000*/ 	.byte	0x02, 0x09, 0x00, 0x00, 0x02, 0x02, 0x01, 0x00, 0x02, 0x05, 0x05, 0x00, 0x03, 0x07, 0x01, 0x01
        /*0010*/ 	.byte	0x02, 0x03, 0x00, 0x00, 0x02, 0x06, 0x01, 0x00, 0x04, 0x0b, 0x08, 0x00, 0x01, 0x00, 0x00, 0x00
        /*0020*/ 	.byte	0x00, 0x00, 0x00, 0x00


//--------------------- .nv.info._Z17cce_loss_backwardPKfS0_Pfii --------------------------
	.section	.nv.info._Z17cce_loss_backwardPKfS0_Pfii,"",@"SHT_CUDA_INFO"
	.sectionflags	@""
	.align	4


	//----- nvinfo : EIATTR_CUDA_API_VERSION
	.align		4
        /*0000*/ 	.byte	0x04, 0x37
        /*0002*/ 	.short	(.L_44 - .L_43)
.L_43:
        /*0004*/ 	.word	0x00000082


	//----- nvinfo : EIATTR_KPARAM_INFO
	.align		4
.L_44:
        /*0008*/ 	.byte	0x04, 0x17
        /*000a*/ 	.short	(.L_46 - .L_45)
.L_45:
        /*000c*/ 	.word	0x00000000
        /*0010*/ 	.short	0x0004
        /*0012*/ 	.short	0x001c
        /*0014*/ 	.byte	0x00, 0xf0, 0x11, 0x00


	//----- nvinfo : EIATTR_KPARAM_INFO
	.align		4
.L_46:
        /*0018*/ 	.byte	0x04, 0x17
        /*001a*/ 	.short	(.L_48 - .L_47)
.L_47:
        /*001c*/ 	.word	0x00000000
        /*0020*/ 	.short	0x0003
        /*0022*/ 	.short	0x0018
        /*0024*/ 	.byte	0x00, 0xf0, 0x11, 0x00


	//----- nvinfo : EIATTR_KPARAM_INFO
	.align		4
.L_48:
        /*0028*/ 	.byte	0x04, 0x17
        /*002a*/ 	.short	(.L_50 - .L_49)
.L_49:
        /*002c*/ 	.word	0x00000000
        /*0030*/ 	.short	0x0002
        /*0032*/ 	.short	0x0010
        /*0034*/ 	.byte	0x00, 0xf5, 0x21, 0x00


	//----- nvinfo : EIATTR_KPARAM_INFO
	.align		4
.L_50:
        /*0038*/ 	.byte	0x04, 0x17
        /*003a*/ 	.short	(.L_52 - .L_51)
.L_51:
        /*003c*/ 	.word	0x00000000
        /*0040*/ 	.short	0x0001
        /*0042*/ 	.short	0x0008
        /*0044*/ 	.byte	0x00, 0xf5, 0x21, 0x00


	//----- nvinfo : EIATTR_KPARAM_INFO
	.align		4
.L_52:
        /*0048*/ 	.byte	0x04, 0x17
        /*004a*/ 	.short	(.L_54 - .L_53)
.L_53:
        /*004c*/ 	.word	0x00000000
        /*0050*/ 	.short	0x0000
        /*0052*/ 	.short	0x0000
        /*0054*/ 	.byte	0x00, 0xf5, 0x21, 0x00


	//----- nvinfo : EIATTR_SPARSE_MMA_MASK
	.align		4
.L_54:
        /*0058*/ 	.byte	0x03, 0x50
        /*005a*/ 	.short	0x0000


	//----- nvinfo : EIATTR_MAXREG_COUNT
	.align		4
        /*005c*/ 	.byte	0x03, 0x1b
        /*005e*/ 	.short	0x00ff


	//----- nvinfo : EIATTR_MERCURY_ISA_VERSION
	.align		4
        /*0060*/ 	.byte	0x03, 0x5f
        /*0062*/ 	.short	0x0101


	//----- nvinfo : EIATTR_VRC_CTA_INIT_COUNT
	.align		4
        /*0064*/ 	.byte	0x02, 0x4a
	.zero		1
	.zero		1


	//----- nvinfo : EIATTR_EXIT_INSTR_OFFSETS
	.align		4
        /*0068*/ 	.byte	0x04, 0x1c
        /*006a*/ 	.short	(.L_56 - .L_55)


	//   ....[0]....
.L_55:
        /*006c*/ 	.word	0x00000080


	//   ....[1]....
        /*0070*/ 	.word	0x00000330


	//----- nvinfo : EIATTR_CRS_STACK_SIZE
	.align		4
.L_56:
        /*0074*/ 	.byte	0x04, 0x1e
        /*0076*/ 	.short	(.L_58 - .L_57)
.L_57:
        /*0078*/ 	.word	0x00000000


	//----- nvinfo : EIATTR_CBANK_PARAM_SIZE
	.align		4
.L_58:
        /*007c*/ 	.byte	0x03, 0x19
        /*007e*/ 	.short	0x0020


	//----- nvinfo : EIATTR_PARAM_CBANK
	.align		4
        /*0080*/ 	.byte	0x04, 0x0a
        /*0082*/ 	.short	(.L_60 - .L_59)
	.align		4
.L_59:
        /*0084*/ 	.word	index@(.nv.constant0._Z17cce_loss_backwardPKfS0_Pfii)
        /*0088*/ 	.short	0x0380
        /*008a*/ 	.short	0x0020


	//----- nvinfo : EIATTR_SW_WAR
	.align		4
.L_60:
        /*008c*/ 	.byte	0x04, 0x36
        /*008e*/ 	.short	(.L_62 - .L_61)
.L_61:
        /*0090*/ 	.word	0x00000008
.L_62:


//--------------------- .nv.info._Z15cce_loss_kernelPKfS0_Pfii --------------------------
	.section	.nv.info._Z15cce_loss_kernelPKfS0_Pfii,"",@"SHT_CUDA_INFO"
	.sectionflags	@""
	.align	4


	//----- nvinfo : EIATTR_CUDA_API_VERSION
	.align		4
        /*0000*/ 	.byte	0x04, 0x37
        /*0002*/ 	.short	(.L_64 - .L_63)
.L_63:
        /*0004*/ 	.word	0x00000082


	//----- nvinfo : EIATTR_KPARAM_INFO
	.align		4
.L_64:
        /*0008*/ 	.byte	0x04, 0x17
        /*000a*/ 	.short	(.L_66 - .L_65)
.L_65:
        /*000c*/ 	.word	0x00000000
        /*0010*/ 	.short	0x0004
        /*0012*/ 	.short	0x001c
        /*0014*/ 	.byte	0x00, 0xf0, 0x11, 0x00


	//----- nvinfo : EIATTR_KPARAM_INFO
	.align		4
.L_66:
        /*0018*/ 	.byte	0x04, 0x17
        /*001a*/ 	.short	(.L_68 - .L_67)
.L_67:
        /*001c*/ 	.word	0x00000000
        /*0020*/ 	.short	0x0003
        /*0022*/ 	.short	0x0018
        /*0024*/ 	.byte	0x00, 0xf0, 0x11, 0x00


	//----- nvinfo : EIATTR_KPARAM_INFO
	.align		4
.L_68:
        /*0028*/ 	.byte	0x04, 0x17
        /*002a*/ 	.short	(.L_70 - .L_69)
.L_69:
        /*002c*/ 	.word	0x00000000
        /*0030*/ 	.short	0x0002
        /*0032*/ 	.short	0x0010
        /*0034*/ 	.byte	0x00, 0xf5, 0x21, 0x00


	//----- nvinfo : EIATTR_KPARAM_INFO
	.align		4
.L_70:
        /*0038*/ 	.byte	0x04, 0x17
        /*003a*/ 	.short	(.L_72 - .L_71)
.L_71:
        /*003c*/ 	.word	0x00000000
        /*0040*/ 	.short	0x0001
        /*0042*/ 	.short	0x0008
        /*0044*/ 	.byte	0x00, 0xf5, 0x21, 0x00


	//----- nvinfo : EIATTR_KPARAM_INFO
	.align		4
.L_72:
        /*0048*/ 	.byte	0x04, 0x17
        /*004a*/ 	.short	(.L_74 - .L_73)
.L_73:
        /*004c*/ 	.word	0x00000000
        /*0050*/ 	.short	0x0000
        /*0052*/ 	.short	0x0000
        /*0054*/ 	.byte	0x00, 0xf5, 0x21, 0x00


	//----- nvinfo : EIATTR_SPARSE_MMA_MASK
	.align		4
.L_74:
        /*0058*/ 	.byte	0x03, 0x50
        /*005a*/ 	.short	0x0000


	//----- nvinfo : EIATTR_MAXREG_COUNT
	.align		4
        /*005c*/ 	.byte	0x03, 0x1b
        /*005e*/ 	.short	0x00ff


	//----- nvinfo : EIATTR_NUM_BARRIERS
	.align		4
        /*0060*/ 	.byte	0x02, 0x4c
        /*0062*/ 	.byte	0x01
	.zero		1


	//----- nvinfo : EIATTR_MERCURY_ISA_VERSION
	.align		4
        /*0064*/ 	.byte	0x03, 0x5f
        /*0066*/ 	.short	0x0101


	//----- nvinfo : EIATTR_VRC_CTA_INIT_COUNT
	.align		4
        /*0068*/ 	.byte	0x02, 0x4a
	.zero		1
	.zero		1


	//----- nvinfo : EIATTR_EXIT_INSTR_OFFSETS
	.align		4
        /*006c*/ 	.byte	0x04, 0x1c
        /*006e*/ 	.short	(.L_76 - .L_75)


	//   ....[0]....
.L_75:
        /*0070*/ 	.word	0x000011c0


	//   ....[1]....
        /*0074*/ 	.word	0x00001230


	//----- nvinfo : EIATTR_CRS_STACK_SIZE
	.align		4
.L_76:
        /*0078*/ 	.byte	0x04, 0x1e
        /*007a*/ 	.short	(.L_78 - .L_77)
.L_77:
        /*007c*/ 	.word	0x00000000


	//----- nvinfo : EIATTR_CBANK_PARAM_SIZE
	.align		4
.L_78:
        /*0080*/ 	.byte	0x03, 0x19
        /*0082*/ 	.short	0x0020


	//----- nvinfo : EIATTR_PARAM_CBANK
	.align		4
        /*0084*/ 	.byte	0x04, 0x0a
        /*0086*/ 	.short	(.L_80 - .L_79)
	.align		4
.L_79:
        /*0088*/ 	.word	index@(.nv.constant0._Z15cce_loss_kernelPKfS0_Pfii)
        /*008c*/ 	.short	0x0380
        /*008e*/ 	.short	0x0020


	//----- nvinfo : EIATTR_SW_WAR
	.align		4
.L_80:
        /*0090*/ 	.byte	0x04, 0x36
        /*0092*/ 	.short	(.L_82 - .L_81)
.L_81:
        /*0094*/ 	.word	0x00000008
.L_82:


//--------------------- .nv.info._Z17bce_loss_backwardPKfS0_Pfi --------------------------
	.section	.nv.info._Z17bce_loss_backwardPKfS0_Pfi,"",@"SHT_CUDA_INFO"
	.sectionflags	@""
	.align	4


	//----- nvinfo : EIATTR_CUDA_API_VERSION
	.align		4
        /*0000*/ 	.byte	0x04, 0x37
        /*0002*/ 	.short	(.L_84 - .L_83)
.L_83:
        /*0004*/ 	.word	0x00000082


	//----- nvinfo : EIATTR_KPARAM_INFO
	.align		4
.L_84:
        /*0008*/ 	.byte	0x04, 0x17
        /*000a*/ 	.short	(.L_86 - .L_85)
.L_85:
        /*000c*/ 	.word	0x00000000
        /*0010*/ 	.short	0x0003
        /*0012*/ 	.short	0x0018
        /*0014*/ 	.byte	0x00, 0xf0, 0x11, 0x00


	//----- nvinfo : EIATTR_KPARAM_INFO
	.align		4
.L_86:
        /*0018*/ 	.byte	0x04, 0x17
        /*001a*/ 	.short	(.L_88 - .L_87)
.L_87:
        /*001c*/ 	.word	0x00000000
        /*0020*/ 	.short	0x0002
        /*0022*/ 	.short	0x0010
        /*0024*/ 	.byte	0x00, 0xf5, 0x21, 0x00


	//----- nvinfo : EIATTR_KPARAM_INFO
	.align		4
.L_88:
        /*0028*/ 	.byte	0x04, 0x17
        /*002a*/ 	.short	(.L_90 - .L_89)
.L_89:
        /*002c*/ 	.word	0x00000000
        /*0030*/ 	.short	0x0001
        /*0032*/ 	.short	0x0008
        /*0034*/ 	.byte	0x00, 0xf5, 0x21, 0x00


	//----- nvinfo : EIATTR_KPARAM_INFO
	.align		4
.L_90:
        /*0038*/ 	.byte	0x04, 0x17
        /*003a*/ 	.short	(.L_92 - .L_91)
.L_91:
        /*003c*/ 	.word	0x00000000
        /*0040*/ 	.short	0x0000
        /*0042*/ 	.short	0x0000
        /*0044*/ 	.byte	0x00, 0xf5, 0x21, 0x00


	//----- nvinfo : EIATTR_SPARSE_MMA_MASK
	.align		4
.L_92:
        /*0048*/ 	.byte	0x03, 0x50
        /*004a*/ 	.short	0x0000


	//----- nvinfo : EIATTR_MAXREG_COUNT
	.align		4
        /*004c*/ 	.byte	0x03, 0x1b
        /*004e*/ 	.short	0x00ff


	//----- nvinfo : EIATTR_EXTERNS
	.align		4
        /*0050*/ 	.byte	0x04, 0x0f
        /*0052*/ 	.short	(.L_94 - .L_93)


	//   ....[0]....
	.align		4
.L_93:
        /*0054*/ 	.word	index@(vprintf)


	//----- nvinfo : EIATTR_MERCURY_ISA_VERSION
	.align		4
.L_94:
        /*0058*/ 	.byte	0x03, 0x5f
        /*005a*/ 	.short	0x0101


	//----- nvinfo : EIATTR_VRC_CTA_INIT_COUNT
	.align		4
        /*005c*/ 	.byte	0x02, 0x4a
	.zero		1
	.zero		1


	//----- nvinfo : EIATTR_SYSCALL_OFFSETS
	.align		4
        /*0060*/ 	.byte	0x04, 0x46
        /*0062*/ 	.short	(.L_96 - .L_95)


	//   ....[0]....
.L_95:
        /*0064*/ 	.word	0x00000340


	//----- nvinfo : EIATTR_EXIT_INSTR_OFFSETS
	.align		4
.L_96:
        /*0068*/ 	.byte	0x04, 0x1c
        /*006a*/ 	.short	(.L_98 - .L_97)


	//   ....[0]....
.L_97:
        /*006c*/ 	.word	0x000000c0


	//   ....[1]....
        /*0070*/ 	.word	0x00000270


	//   ....[2]....
        /*0074*/ 	.word	0x00000350


	//----- nvinfo : EIATTR_CRS_STACK_SIZE
	.align		4
.L_98:
        /*0078*/ 	.byte	0x04, 0x1e
        /*007a*/ 	.short	(.L_100 - .L_99)
.L_99:
        /*007c*/ 	.word	0x00000000


	//----- nvinfo : EIATTR_CBANK_PARAM_SIZE
	.align		4
.L_100:
        /*0080*/ 	.byte	0x03, 0x19
        /*0082*/ 	.short	0x001c


	//----- nvinfo : EIATTR_PARAM_CBANK
	.align		4
        /*0084*/ 	.byte	0x04, 0x0a
        /*0086*/ 	.short	(.L_102 - .L_101)
	.align		4
.L_101:
        /*0088*/ 	.word	index@(.nv.constant0._Z17bce_loss_backwardPKfS0_Pfi)
        /*008c*/ 	.short	0x0380
        /*008e*/ 	.short	0x001c


	//----- nvinfo : EIATTR_SW_WAR
	.align		4
.L_102:
        /*0090*/ 	.byte	0x04, 0x36
        /*0092*/ 	.short	(.L_104 - .L_103)
.L_103:
        /*0094*/ 	.word	0x00000008
.L_104:


//--------------------- .nv.info._Z15bce_loss_kernelPKfS0_Pfi --------------------------
	.section	.nv.info._Z15bce_loss_kernelPKfS0_Pfi,"",@"SHT_CUDA_INFO"
	.sectionflags	@""
	.align	4


	//----- nvinfo : EIATTR_CUDA_API_VERSION
	.align		4
        /*0000*/ 	.byte	0x04, 0x37
        /*0002*/ 	.short	(.L_106 - .L_105)
.L_105:
        /*0004*/ 	.word	0x00000082


	//----- nvinfo : EIATTR_KPARAM_INFO
	.align		4
.L_106:
        /*0008*/ 	.byte	0x04, 0x17
        /*000a*/ 	.short	(.L_108 - .L_107)
.L_107:
        /*000c*/ 	.word	0x00000000
        /*0010*/ 	.short	0x0003
        /*0012*/ 	.short	0x0018
        /*0014*/ 	.byte	0x00, 0xf0, 0x11, 0x00


	//----- nvinfo : EIATTR_KPARAM_INFO
	.align		4
.L_108:
        /*0018*/ 	.byte	0x04, 0x17
        /*001a*/ 	.short	(.L_110 - .L_109)
.L_109:
        /*001c*/ 	.word	0x00000000
        /*0020*/ 	.short	0x0002
        /*0022*/ 	.short	0x0010
        /*0024*/ 	.byte	0x00, 0xf5, 0x21, 0x00


	//----- nvinfo : EIATTR_KPARAM_INFO
	.align		4
.L_110:
        /*0028*/ 	.byte	0x04, 0x17
        /*002a*/ 	.short	(.L_112 - .L_111)
.L_111:
        /*002c*/ 	.word	0x00000000
        /*0030*/ 	.short	0x0001
        /*0032*/ 	.short	0x0008
        /*0034*/ 	.byte	0x00, 0xf5, 0x21, 0x00


	//----- nvinfo : EIATTR_KPARAM_INFO
	.align		4
.L_112:
        /*0038*/ 	.byte	0x04, 0x17
        /*003a*/ 	.short	(.L_114 - .L_113)
.L_113:
        /*003c*/ 	.word	0x00000000
        /*0040*/ 	.short	0x0000
        /*0042*/ 	.short	0x0000
        /*0044*/ 	.byte	0x00, 0xf5, 0x21, 0x00


	//----- nvinfo : EIATTR_SPARSE_MMA_MASK
	.align		4
.L_114:
        /*0048*/ 	.byte	0x03, 0x50
        /*004a*/ 	.short	0x0000


	//----- nvinfo : EIATTR_MAXREG_COUNT
	.align		4
        /*004c*/ 	.byte	0x03, 0x1b
        /*004e*/ 	.short	0x00ff


	//----- nvinfo : EIATTR_NUM_BARRIERS
	.align		4
        /*0050*/ 	.byte	0x02, 0x4c
        /*0052*/ 	.byte	0x01
	.zero		1


	//----- nvinfo : EIATTR_MERCURY_ISA_VERSION
	.align		4
        /*0054*/ 	.byte	0x03, 0x5f
        /*0056*/ 	.short	0x0101


	//----- nvinfo : EIATTR_VRC_CTA_INIT_COUNT
	.align		4
        /*0058*/ 	.byte	0x02, 0x4a
	.zero		1
	.zero		1


	//----- nvinfo : EIATTR_EXIT_INSTR_OFFSETS
	.align		4
        /*005c*/ 	.byte	0x04, 0x1c
        /*005e*/ 	.short	(.L_116 - .L_115)


	//   ....[0]....
.L_115:
        /*0060*/ 	.word	0x00000660


	//   ....[1]....
        /*0064*/ 	.word	0x000006d0


	//----- nvinfo : EIATTR_CRS_STACK_SIZE
	.align		4
.L_116:
        /*0068*/ 	.byte	0x04, 0x1e
        /*006a*/ 	.short	(.L_118 - .L_117)
.L_117:
        /*006c*/ 	.word	0x00000000


	//----- nvinfo : EIATTR_CBANK_PARAM_SIZE
	.align		4
.L_118:
        /*0070*/ 	.byte	0x03, 0x19
        /*0072*/ 	.short	0x001c


	//----- nvinfo : EIATTR_PARAM_CBANK
	.align		4
        /*0074*/ 	.byte	0x04, 0x0a
        /*0076*/ 	.short	(.L_120 - .L_119)
	.align		4
.L_119:
        /*0078*/ 	.word	index@(.nv.constant0._Z15bce_loss_kernelPKfS0_Pfi)
        /*007c*/ 	.short	0x0380
        /*007e*/ 	.short	0x001c


	//----- nvinfo : EIATTR_SW_WAR
	.align		4
.L_120:
        /*0080*/ 	.byte	0x04, 0x36
        /*0082*/ 	.short	(.L_122 - .L_121)
.L_121:
        /*0084*/ 	.word	0x00000008
.L_122:


//--------------------- .nv.info._Z17mse_loss_backwardPKfS0_Pfi --------------------------
	.section	.nv.info._Z17mse_loss_backwardPKfS0_Pfi,"",@"SHT_CUDA_INFO"
	.sectionflags	@""
	.align	4


	//----- nvinfo : EIATTR_CUDA_API_VERSION
	.align		4
        /*0000*/ 	.byte	0x04, 0x37
        /*0002*/ 	.short	(.L_124 - .L_123)
.L_123:
        /*0004*/ 	.word	0x00000082


	//----- nvinfo : EIATTR_KPARAM_INFO
	.align		4
.L_124:
        /*0008*/ 	.byte	0x04, 0x17
        /*000a*/ 	.short	(.L_126 - .L_125)
.L_125:
        /*000c*/ 	.word	0x00000000
        /*0010*/ 	.short	0x0003
        /*0012*/ 	.short	0x0018
        /*0014*/ 	.byte	0x00, 0xf0, 0x11, 0x00


	//----- nvinfo : EIATTR_KPARAM_INFO
	.align		4
.L_126:
        /*0018*/ 	.byte	0x04, 0x17
        /*001a*/ 	.short	(.L_128 - .L_127)
.L_127:
        /*001c*/ 	.word	0x00000000
        /*0020*/ 	.short	0x0002
        /*0022*/ 	.short	0x0010
        /*0024*/ 	.byte	0x00, 0xf5, 0x21, 0x00


	//----- nvinfo : EIATTR_KPARAM_INFO
	.align		4
.L_128:
        /*0028*/ 	.byte	0x04, 0x17
        /*002a*/ 	.short	(.L_130 - .L_129)
.L_129:
        /*002c*/ 	.word	0x00000000
        /*0030*/ 	.short	0x0001
        /*0032*/ 	.short	0x0008
        /*0034*/ 	.byte	0x00, 0xf5, 0x21, 0x00


	//----- nvinfo : EIATTR_KPARAM_INFO
	.align		4
.L_130:
        /*0038*/ 	.byte	0x04, 0x17
        /*003a*/ 	.short	(.L_132 - .L_131)
.L_131:
        /*003c*/ 	.word	0x00000000
        /*0040*/ 	.short	0x0000
        /*0042*/ 	.short	0x0000
        /*0044*/ 	.byte	0x00, 0xf5, 0x21, 0x00


	//----- nvinfo : EIATTR_SPARSE_MMA_MASK
	.align		4
.L_132:
        /*0048*/ 	.byte	0x03, 0x50
        /*004a*/ 	.short	0x0000


	//----- nvinfo : EIATTR_MAXREG_COUNT
	.align		4
        /*004c*/ 	.byte	0x03, 0x1b
        /*004e*/ 	.short	0x00ff


	//----- nvinfo : EIATTR_MERCURY_ISA_VERSION
	.align		4
        /*0050*/ 	.byte	0x03, 0x5f
        /*0052*/ 	.short	0x0101


	//----- nvinfo : EIATTR_VRC_CTA_INIT_COUNT
	.align		4
        /*0054*/ 	.byte	0x02, 0x4a
	.zero		1
	.zero		1


	//----- nvinfo : EIATTR_EXIT_INSTR_OFFSETS
	.align		4
        /*0058*/ 	.byte	0x04, 0x1c
        /*005a*/ 	.short	(.L_134 - .L_133)


	//   ....[0]....
.L_133:
        /*005c*/ 	.word	0x00000070


	//   ....[1]....
        /*0060*/ 	.word	0x00000220


	//----- nvinfo : EIATTR_CRS_STACK_SIZE
	.align		4
.L_134:
        /*0064*/ 	.byte	0x04, 0x1e
        /*0066*/ 	.short	(.L_136 - .L_135)
.L_135:
        /*0068*/ 	.word	0x00000000


	//----- nvinfo : EIATTR_CBANK_PARAM_SIZE
	.align		4
.L_136:
        /*006c*/ 	.byte	0x03, 0x19
        /*006e*/ 	.short	0x001c


	//----- nvinfo : EIATTR_PARAM_CBANK
	.align		4
        /*0070*/ 	.byte	0x04, 0x0a
        /*0072*/ 	.short	(.L_138 - .L_137)
	.align		4
.L_137:
        /*0074*/ 	.word	index@(.nv.constant0._Z17mse_loss_backwardPKfS0_Pfi)
        /*0078*/ 	.short	0x0380
        /*007a*/ 	.short	0x001c


	//----- nvinfo : EIATTR_SW_WAR
	.align		4
.L_138:
        /*007c*/ 	.byte	0x04, 0x36
        /*007e*/ 	.short	(.L_140 - .L_139)
.L_139:
        /*0080*/ 	.word	0x00000008
.L_140:


//--------------------- .nv.info._Z15mse_loss_kernelPKfS0_Pfi --------------------------
	.section	.nv.info._Z15mse_loss_kernelPKfS0_Pfi,"",@"SHT_CUDA_INFO"
	.sectionflags	@""
	.align	4


	//----- nvinfo : EIATTR_CUDA_API_VERSION
	.align		4
        /*0000*/ 	.byte	0x04, 0x37
        /*0002*/ 	.short	(.L_142 - .L_141)
.L_141:
        /*0004*/ 	.word	0x00000082


	//----- nvinfo : EIATTR_KPARAM_INFO
	.align		4
.L_142:
        /*0008*/ 	.byte	0x04, 0x17
        /*000a*/ 	.short	(.L_144 - .L_143)
.L_143:
        /*000c*/ 	.word	0x00000000
        /*0010*/ 	.short	0x0003
        /*0012*/ 	.short	0x0018
        /*0014*/ 	.byte	0x00, 0xf0, 0x11, 0x00


	//----- nvinfo : EIATTR_KPARAM_INFO
	.align		4
.L_144:
        /*0018*/ 	.byte	0x04, 0x17
        /*001a*/ 	.short	(.L_146 - .L_145)
.L_145:
        /*001c*/ 	.word	0x00000000
        /*0020*/ 	.short	0x0002
        /*0022*/ 	.short	0x0010
        /*0024*/ 	.byte	0x00, 0xf5, 0x21, 0x00


	//----- nvinfo : EIATTR_KPARAM_INFO
	.align		4
.L_146:
        /*0028*/ 	.byte	0x04, 0x17
        /*002a*/ 	.short	(.L_148 - .L_147)
.L_147:
        /*002c*/ 	.word	0x00000000
        /*0030*/ 	.short	0x0001
        /*0032*/ 	.short	0x0008
        /*0034*/ 	.byte	0x00, 0xf5, 0x21, 0x00


	//----- nvinfo : EIATTR_KPARAM_INFO
	.align		4
.L_148:
        /*0038*/ 	.byte	0x04, 0x17
        /*003a*/ 	.short	(.L_150 - .L_149)
.L_149:
        /*003c*/ 	.word	0x00000000
        /*0040*/ 	.short	0x0000
        /*0042*/ 	.short	0x0000
        /*0044*/ 	.byte	0x00, 0xf5, 0x21, 0x00


	//----- nvinfo : EIATTR_SPARSE_MMA_MASK
	.align		4
.L_150:
        /*0048*/ 	.byte	0x03, 0x50
        /*004a*/ 	.short	0x0000


	//----- nvinfo : EIATTR_MAXREG_COUNT
	.align		4
        /*004c*/ 	.byte	0x03, 0x1b
        /*004e*/ 	.short	0x00ff


	//----- nvinfo : EIATTR_NUM_BARRIERS
	.align		4
        /*0050*/ 	.byte	0x02, 0x4c
        /*0052*/ 	.byte	0x01
	.zero		1


	//----- nvinfo : EIATTR_MERCURY_ISA_VERSION
	.align		4
        /*0054*/ 	.byte	0x03, 0x5f
        /*0056*/ 	.short	0x0101


	//----- nvinfo : EIATTR_VRC_CTA_INIT_COUNT
	.align		4
        /*0058*/ 	.byte	0x02, 0x4a
	.zero		1
	.zero		1


	//----- nvinfo : EIATTR_EXIT_INSTR_OFFSETS
	.align		4
        /*005c*/ 	.byte	0x04, 0x1c
        /*005e*/ 	.short	(.L_152 - .L_151)


	//   ....[0]....
.L_151:
        /*0060*/ 	.word	0x000002e0


	//   ....[1]....
        /*0064*/ 	.word	0x00000350


	//----- nvinfo : EIATTR_CRS_STACK_SIZE
	.align		4
.L_152:
        /*0068*/ 	.byte	0x04, 0x1e
        /*006a*/ 	.short	(.L_154 - .L_153)
.L_153:
        /*006c*/ 	.word	0x00000000


	//----- nvinfo : EIATTR_CBANK_PARAM_SIZE
	.align		4
.L_154:
        /*0070*/ 	.byte	0x03, 0x19
        /*0072*/ 	.short	0x001c


	//----- nvinfo : EIATTR_PARAM_CBANK
	.align		4
        /*0074*/ 	.byte	0x04, 0x0a
        /*0076*/ 	.short	(.L_156 - .L_155)
	.align		4
.L_155:
        /*0078*/ 	.word	index@(.nv.constant0._Z15mse_loss_kernelPKfS0_Pfi)
        /*007c*/ 	.short	0x0380
        /*007e*/ 	.short	0x001c


	//----- nvinfo : EIATTR_SW_WAR
	.align		4
.L_156:
        /*0080*/ 	.byte	0x04, 0x36
        /*0082*/ 	.short	(.L_158 - .L_157)
.L_157:
        /*0084*/ 	.word	0x00000008
.L_158:


//--------------------- .nv.callgraph             --------------------------
	.section	.nv.callgraph,"",@"SHT_CUDA_CALLGRAPH"
	.align	4
	.sectionentsize	8
	.align		4
        /*0000*/ 	.word	0x00000000
	.align		4
        /*0004*/ 	.word	0xffffffff
	.align		4
        /*0008*/ 	.word	index@(_Z17bce_loss_backwardPKfS0_Pfi)
	.align		4
        /*000c*/ 	.word	index@(vprintf)
	.align		4
        /*0010*/ 	.word	0x00000000
	.align		4
        /*0014*/ 	.word	0xfffffffe
	.align		4
        /*0018*/ 	.word	0x00000000
	.align		4
        /*001c*/ 	.word	0xfffffffd
	.align		4
        /*0020*/ 	.word	0x00000000
	.align		4
        /*0024*/ 	.word	0xfffffffc


//--------------------- .nv.constant4             --------------------------
	.section	.nv.constant4,"a",@progbits
	.align	8
	.align		8
.nv.constant4:
        /*0000*/ 	.dword	$str
	.align		8
        /*0008*/ 	.dword	vprintf


//--------------------- .text._Z17cce_loss_backwardPKfS0_Pfii --------------------------
	.section	.text._Z17cce_loss_backwardPKfS0_Pfii,"ax",@progbits
	.align	128
        .global         _Z17cce_loss_backwardPKfS0_Pfii
        .type           _Z17cce_loss_backwardPKfS0_Pfii,@function
        .size           _Z17cce_loss_backwardPKfS0_Pfii,(.L_x_67 - _Z17cce_loss_backwardPKfS0_Pfii)
        .other          _Z17cce_loss_backwardPKfS0_Pfii,@"STO_CUDA_ENTRY STV_DEFAULT"
_Z17cce_loss_backwardPKfS0_Pfii:
.text._Z17cce_loss_backwardPKfS0_Pfii:
[----:B------:R-:W-:Y:S01]  /*0000*/  LDC R1, c[0x0][0x37c] ;  /* 0x0000df00ff017b82 */ /* 0x000fe20000000800 */
[----:B------:R-:W0:Y:S07]  /*0010*/  S2R R2, SR_TID.X ;  /* 0x0000000000027919 */ /* 0x000e2e0000002100 */
[----:B------:R-:W0:Y:S01]  /*0020*/  S2UR UR6, SR_CTAID.X ;  /* 0x00000000000679c3 */ /* 0x000e220000002500 */
[----:B------:R-:W1:Y:S07]  /*0030*/  LDCU.64 UR4, c[0x0][0x398] ;  /* 0x00007300ff0477ac */ /* 0x000e6e0008000a00 */
[----:B------:R-:W0:Y:S01]  /*0040*/  LDC R3, c[0x0][0x360] ;  /* 0x0000d800ff037b82 */ /* 0x000e220000000800 */
[----:B-1----:R-:W-:Y:S01]  /*0050*/  UIMAD UR4, UR5, UR4, URZ ;  /* 0x00000004050472a4 */ /* 0x002fe2000f8e02ff */
[----:B0-----:R-:W-:-:S05]  /*0060*/  IMAD R2, R3, UR6, R2 ;  /* 0x0000000603027c24 */ /* 0x001fca000f8e0202 */
[----:B------:R-:W-:-:S13]  /*0070*/  ISETP.GE.AND P0, PT, R2, UR4, PT ;  /* 0x0000000402007c0c */ /* 0x000fda000bf06270 */
[----:B------:R-:W-:Y:S05]  /*0080*/  @P0 EXIT ;  /* 0x000000000000094d */ /* 0x000fea0003800000 */
[----:B------:R-:W0:Y:S01]  /*0090*/  LDC.64 R6, c[0x0][0x388] ;  /* 0x0000e200ff067b82 */ /* 0x000e220000000a00 */
[----:B------:R-:W1:Y:S07]  /*00a0*/  LDCU.64 UR4, c[0x0][0x358] ;  /* 0x00006b00ff0477ac */ /* 0x000e6e0008000a00 */
[----:B------:R-:W2:Y:S01]  /*00b0*/  LDC.64 R4, c[0x0][0x380] ;  /* 0x0000e000ff047b82 */ /* 0x000ea20000000a00 */
[----:B0-----:R-:W-:-:S06]  /*00c0*/  IMAD.WIDE R6, R2, 0x4, R6 ;  /* 0x0000000402067825 */ /* 0x001fcc00078e0206 */
[----:B-1----:R-:W3:Y:S01]  /*00d0*/  LDG.E R6, desc[UR4][R6.64] ;  /* 0x0000000406067981 */ /* 0x002ee2000c1e1900 */
[----:B--2---:R-:W-:-:S05]  /*00e0*/  IMAD.WIDE R4, R2, 0x4, R4 ;  /* 0x0000000402047825 */ /* 0x004fca00078e0204 */
[----:B------:R-:W2:Y:S01]  /*00f0*/  LDG.E R0, desc[UR4][R4.64] ;  /* 0x0000000404007981 */ /* 0x000ea2000c1e1900 */
[----:B------:R-:W-:Y:S01]  /*0100*/  BSSY.RECONVERGENT B0, `(.L_x_0) ;  /* 0x000000f000007945 */ /* 0x000fe20003800200 */
[----:B---3--:R-:W-:-:S04]  /*0110*/  FMNMX R3, R6, 1.0000000116860974231e-07, !PT ;  /* 0x33d6bf9506037809 */ /* 0x008fc80007800000 */
[----:B------:R-:W-:-:S04]  /*0120*/  FMNMX R3, R3, 0.99999988079071044922, PT ;  /* 0x3f7ffffe03037809 */ /* 0x000fc80003800000 */
[----:B------:R-:W0:Y:S08]  /*0130*/  MUFU.RCP R8, R3 ;  /* 0x0000000300087308 */ /* 0x000e300000001000 */
[----:B--2---:R-:W1:Y:S01]  /*0140*/  FCHK P0, -R0, R3 ;  /* 0x0000000300007302 */ /* 0x004e620000000100 */
[----:B0-----:R-:W-:-:S04]  /*0150*/  FFMA R9, -R3, R8, 1 ;  /* 0x3f80000003097423 */ /* 0x001fc80000000108 */
[----:B------:R-:W-:-:S04]  /*0160*/  FFMA R9, R8, R9, R8 ;  /* 0x0000000908097223 */ /* 0x000fc80000000008 */
[----:B------:R-:W-:-:S04]  /*0170*/  FFMA R8, -R0, R9, RZ ;  /* 0x0000000900087223 */ /* 0x000fc800000001ff */
[----:B------:R-:W-:-:S04]  /*0180*/  FFMA R6, -R3, R8, -R0 ;  /* 0x0000000803067223 */ /* 0x000fc80000000900 */
[----:B------:R-:W-:Y:S01]  /*0190*/  FFMA R9, R9, R6, R8 ;  /* 0x0000000609097223 */ /* 0x000fe20000000008 */
[----:B-1----:R-:W-:Y:S06]  /*01a0*/  @!P0 BRA `(.L_x_1) ;  /* 0x0000000000108947 */ /* 0x002fec0003800000 */
[----:B------:R-:W-:Y:S01]  /*01b0*/  FADD R0, -R0, -RZ ;  /* 0x800000ff00007221 */ /* 0x000fe20000000100 */
[----:B------:R-:W-:-:S07]  /*01c0*/  MOV R4, 0x1e0 ;  /* 0x000001e000047802 */ /* 0x000fce0000000f00 */
[----:B------:R-:W-:Y:S05]  /*01d0*/  CALL.REL.NOINC `($__internal_0_$__cuda_sm3x_div_rn_noftz_f32_slowpath) ;  /* 0x0000000000587944 */ /* 0x000fea0003c00000 */
[----:B------:R-:W-:-:S07]  /*01e0*/  IMAD.MOV.U32 R9, RZ, RZ, R0 ;  /* 0x000000ffff097224 */ /* 0x000fce00078e0000 */
.L_x_1:
[----:B------:R-:W-:Y:S05]  /*01f0*/  BSYNC.RECONVERGENT B0 ;  /* 0x0000000000007941 */ /* 0x000fea0003800200 */
.L_x_0:
[----:B------:R-:W0:Y:S01]  /*0200*/  LDCU UR6, c[0x0][0x398] ;  /* 0x00007300ff0677ac */ /* 0x000e220008000800 */
[----:B------:R-:W-:Y:S01]  /*0210*/  BSSY.RECONVERGENT B0, `(.L_x_2) ;  /* 0x000000e000007945 */ /* 0x000fe20003800200 */
[----:B0-----:R-:W-:-:S04]  /*0220*/  I2FP.F32.S32 R3, UR6 ;  /* 0x0000000600037c45 */ /* 0x001fc80008201400 */
[----:B------:R-:W0:Y:S08]  /*0230*/  MUFU.RCP R0, R3 ;  /* 0x0000000300007308 */ /* 0x000e300000001000 */
[----:B------:R-:W1:Y:S01]  /*0240*/  FCHK P0, R9, R3 ;  /* 0x0000000309007302 */ /* 0x000e620000000000 */
[----:B0-----:R-:W-:-:S04]  /*0250*/  FFMA R5, -R3, R0, 1 ;  /* 0x3f80000003057423 */ /* 0x001fc80000000100 */
[----:B------:R-:W-:-:S04]  /*0260*/  FFMA R0, R0, R5, R0 ;  /* 0x0000000500007223 */ /* 0x000fc80000000000 */
[----:B------:R-:W-:-:S04]  /*0270*/  FFMA R4, R0, R9, RZ ;  /* 0x0000000900047223 */ /* 0x000fc800000000ff */
[----:B------:R-:W-:-:S04]  /*0280*/  FFMA R5, -R3, R4, R9 ;  /* 0x0000000403057223 */ /* 0x000fc80000000109 */
[----:B------:R-:W-:Y:S01]  /*0290*/  FFMA R7, R0, R5, R4 ;  /* 0x0000000500077223 */ /* 0x000fe20000000004 */
[----:B-1----:R-:W-:Y:S06]  /*02a0*/  @!P0 BRA `(.L_x_3) ;  /* 0x0000000000108947 */ /* 0x002fec0003800000 */
[----:B------:R-:W-:Y:S01]  /*02b0*/  IMAD.MOV.U32 R0, RZ, RZ, R9 ;  /* 0x000000ffff007224 */ /* 0x000fe200078e0009 */
[----:B------:R-:W-:-:S07]  /*02c0*/  MOV R4, 0x2e0 ;  /* 0x000002e000047802 */ /* 0x000fce0000000f00 */
[----:B------:R-:W-:Y:S05]  /*02d0*/  CALL.REL.NOINC `($__internal_0_$__cuda_sm3x_div_rn_noftz_f32_slowpath) ;  /* 0x0000000000187944 */ /* 0x000fea0003c00000 */
[----:B------:R-:W-:-:S07]  /*02e0*/  IMAD.MOV.U32 R7, RZ, RZ, R0 ;  /* 0x000000ffff077224 */ /* 0x000fce00078e0000 */
.L_x_3:
[----:B------:R-:W-:Y:S05]  /*02f0*/  BSYNC.RECONVERGENT B0 ;  /* 0x0000000000007941 */ /* 0x000fea0003800200 */
.L_x_2:
[----:B------:R-:W0:Y:S02]  /*0300*/  LDC.64 R4, c[0x0][0x390] ;  /* 0x0000e400ff047b82 */ /* 0x000e240000000a00 */
[----:B0-----:R-:W-:-:S05]  /*0310*/  IMAD.WIDE R2, R2, 0x4, R4 ;  /* 0x0000000402027825 */ /* 0x001fca00078e0204 */
[----:B------:R-:W-:Y:S01]  /*0320*/  STG.E desc[UR4][R2.64], R7 ;  /* 0x0000000702007986 */ /* 0x000fe2000c101904 */
[----:B------:R-:W-:Y:S05]  /*0330*/  EXIT ;  /* 0x000000000000794d */ /* 0x000fea0003800000 */
        .weak           $__internal_0_$__cuda_sm3x_div_rn_noftz_f32_slowpath
        .type           $__internal_0_$__cuda_sm3x_div_rn_noftz_f32_slowpath,@function
        .size           $__internal_0_$__cuda_sm3x_div_rn_noftz_f32_slowpath,(.L_x_67 - $__internal_0_$__cuda_sm3x_div_rn_noftz_f32_slowpath)
$__internal_0_$__cuda_sm3x_div_rn_noftz_f32_slowpath:
[----:B------:R-:W-:Y:S01]  /*0340*/  SHF.R.U32.HI R6, RZ, 0x17, R3 ;  /* 0x00000017ff067819 */ /* 0x000fe20000011603 */
[----:B------:R-:W-:Y:S01]  /*0350*/  BSSY.RECONVERGENT B1, `(.L_x_4) ;  /* 0x0000062000017945 */ /* 0x000fe20003800200 */
[----:B------:R-:W-:Y:S02]  /*0360*/  SHF.R.U32.HI R5, RZ, 0x17, R0 ;  /* 0x00000017ff057819 */ /* 0x000fe40000011600 */
[----:B------:R-:W-:Y:S02]  /*0370*/  LOP3.LUT R10, R6, 0xff, RZ, 0xc0, !PT ;  /* 0x000000ff060a7812 */ /* 0x000fe400078ec0ff */
[----:B------:R-:W-:-:S03]  /*0380*/  LOP3.LUT R8, R5, 0xff, RZ, 0xc0, !PT ;  /* 0x000000ff05087812 */ /* 0x000fc600078ec0ff */
[----:B------:R-:W-:Y:S02]  /*0390*/  VIADD R7, R10, 0xffffffff ;  /* 0xffffffff0a077836 */ /* 0x000fe40000000000 */
[----:B------:R-:W-:-:S03]  /*03a0*/  VIADD R6, R8, 0xffffffff ;  /* 0xffffffff08067836 */ /* 0x000fc60000000000 */
[----:B------:R-:W-:-:S04]  /*03b0*/  ISETP.GT.U32.AND P0, PT, R7, 0xfd, PT ;  /* 0x000000fd0700780c */ /* 0x000fc80003f04070 */
[----:B------:R-:W-:-:S13]  /*03c0*/  ISETP.GT.U32.OR P0, PT, R6, 0xfd, P0 ;  /* 0x000000fd0600780c */ /* 0x000fda0000704470 */
[----:B------:R-:W-:Y:S01]  /*03d0*/  @!P0 IMAD.MOV.U32 R5, RZ, RZ, RZ ;  /* 0x000000ffff058224 */ /* 0x000fe200078e00ff */
[----:B------:R-:W-:Y:S06]  /*03e0*/  @!P0 BRA `(.L_x_5) ;  /* 0x00000000005c8947 */ /* 0x000fec0003800000 */
[----:B------:R-:W-:Y:S02]  /*03f0*/  FSETP.GTU.FTZ.AND P0, PT, |R0|, +INF , PT ;  /* 0x7f8000000000780b */ /* 0x000fe40003f1c200 */
[----:B------:R-:W-:-:S04]  /*0400*/  FSETP.GTU.FTZ.AND P1, PT, |R3|, +INF , PT ;  /* 0x7f8000000300780b */ /* 0x000fc80003f3c200 */
[----:B------:R-:W-:-:S13]  /*0410*/  PLOP3.LUT P0, PT, P0, P1, PT, 0xf8, 0x8f ;  /* 0x00000000008f781c */ /* 0x000fda0000703f70 */
[----:B------:R-:W-:Y:S05]  /*0420*/  @P0 BRA `(.L_x_6) ;  /* 0x00000004004c0947 */ /* 0x000fea0003800000 */
[----:B------:R-:W-:-:S13]  /*0430*/  LOP3.LUT P0, RZ, R3, 0x7fffffff, R0, 0xc8, !PT ;  /* 0x7fffffff03ff7812 */ /* 0x000fda000780c800 */
[----:B------:R-:W-:Y:S05]  /*0440*/  @!P0 BRA `(.L_x_7) ;  /* 0x00000004003c8947 */ /* 0x000fea0003800000 */
[C---:B------:R-:W-:Y:S02]  /*0450*/  FSETP.NEU.FTZ.AND P2, PT, |R0|.reuse, +INF , PT ;  /* 0x7f8000000000780b */ /* 0x040fe40003f5d200 */
[----:B------:R-:W-:Y:S02]  /*0460*/  FSETP.NEU.FTZ.AND P1, PT, |R3|, +INF , PT ;  /* 0x7f8000000300780b */ /* 0x000fe40003f3d200 */
[----:B------:R-:W-:-:S11]  /*0470*/  FSETP.NEU.FTZ.AND P0, PT, |R0|, +INF , PT ;  /* 0x7f8000000000780b */ /* 0x000fd60003f1d200 */
[----:B------:R-:W-:Y:S05]  /*0480*/  @!P1 BRA !P2, `(.L_x_7) ;  /* 0x00000004002c9947 */ /* 0x000fea0005000000 */
[----:B------:R-:W-:-:S04]  /*0490*/  LOP3.LUT P2, RZ, R0, 0x7fffffff, RZ, 0xc0, !PT ;  /* 0x7fffffff00ff7812 */ /* 0x000fc8000784c0ff */
[----:B------:R-:W-:-:S13]  /*04a0*/  PLOP3.LUT P1, PT, P1, P2, PT, 0x2f, 0xf2 ;  /* 0x0000000000f2781c */ /* 0x000fda0000f24577 */
[----:B------:R-:W-:Y:S05]  /*04b0*/  @P1 BRA `(.L_x_8) ;  /* 0x0000000400181947 */ /* 0x000fea0003800000 */
[----:B------:R-:W-:-:S04]  /*04c0*/  LOP3.LUT P1, RZ, R3, 0x7fffffff, RZ, 0xc0, !PT ;  /* 0x7fffffff03ff7812 */ /* 0x000fc8000782c0ff */
[----:B------:R-:W-:-:S13]  /*04d0*/  PLOP3.LUT P0, PT, P0, P1, PT, 0x2f, 0xf2 ;  /* 0x0000000000f2781c */ /* 0x000fda0000702577 */
[----:B------:R-:W-:Y:S05]  /*04e0*/  @P0 BRA `(.L_x_9) ;  /* 0x0000000400000947 */ /* 0x000fea0003800000 */
[----:B------:R-:W-:Y:S02]  /*04f0*/  ISETP.GE.AND P0, PT, R6, RZ, PT ;  /* 0x000000ff0600720c */ /* 0x000fe40003f06270 */
[----:B------:R-:W-:-:S11]  /*0500*/  ISETP.GE.AND P1, PT, R7, RZ, PT ;  /* 0x000000ff0700720c */ /* 0x000fd60003f26270 */
[----:B------:R-:W-:Y:S02]  /*0510*/  @P0 IMAD.MOV.U32 R5, RZ, RZ, RZ ;  /* 0x000000ffff050224 */ /* 0x000fe400078e00ff */
[----:B------:R-:W-:Y:S01]  /*0520*/  @!P0 FFMA R0, R0, 1.84467440737095516160e+19, RZ ;  /* 0x5f80000000008823 */ /* 0x000fe200000000ff */
[----:B------:R-:W-:Y:S02]  /*0530*/  @!P0 IMAD.MOV.U32 R5, RZ, RZ, -0x40 ;  /* 0xffffffc0ff058424 */ /* 0x000fe400078e00ff */
[----:B------:R-:W-:Y:S02]  /*0540*/  @!P1 FFMA R3, R3, 1.84467440737095516160e+19, RZ ;  /* 0x5f80000003039823 */ /* 0x000fe400000000ff */
[----:B------:R-:W-:-:S07]  /*0550*/  @!P1 VIADD R5, R5, 0x40 ;  /* 0x0000004005059836 */ /* 0x000fce0000000000 */
.L_x_5:
[----:B------:R-:W-:Y:S01]  /*0560*/  LEA R6, R10, 0xc0800000, 0x17 ;  /* 0xc08000000a067811 */ /* 0x000fe200078eb8ff */
[----:B------:R-:W-:Y:S04]  /*0570*/  BSSY.RECONVERGENT B2, `(.L_x_10) ;  /* 0x0000036000027945 */ /* 0x000fe80003800200 */
[----:B------:R-:W-:Y:S02]  /*0580*/  IMAD.IADD R6, R3, 0x1, -R6 ;  /* 0x0000000103067824 */ /* 0x000fe400078e0a06 */
[----:B------:R-:W-:Y:S02]  /*0590*/  VIADD R3, R8, 0xffffff81 ;  /* 0xffffff8108037836 */ /* 0x000fe40000000000 */
[----:B------:R0:W1:Y:S01]  /*05a0*/  MUFU.RCP R7, R6 ;  /* 0x0000000600077308 */ /* 0x0000620000001000 */
[----:B------:R-:W-:Y:S01]  /*05b0*/  FADD.FTZ R9, -R6, -RZ ;  /* 0x800000ff06097221 */ /* 0x000fe20000010100 */
[C---:B------:R-:W-:Y:S01]  /*05c0*/  IMAD R0, R3.reuse, -0x800000, R0 ;  /* 0xff80000003007824 */ /* 0x040fe200078e0200 */
[----:B0-----:R-:W-:-:S05]  /*05d0*/  IADD3 R6, PT, PT, R3, 0x7f, -R10 ;  /* 0x0000007f03067810 */ /* 0x001fca0007ffe80a */
[----:B------:R-:W-:Y:S02]  /*05e0*/  IMAD.IADD R6, R6, 0x1, R5 ;  /* 0x0000000106067824 */ /* 0x000fe400078e0205 */
[----:B-1----:R-:W-:-:S04]  /*05f0*/  FFMA R8, R7, R9, 1 ;  /* 0x3f80000007087423 */ /* 0x002fc80000000009 */
[----:B------:R-:W-:-:S04]  /*0600*/  FFMA R12, R7, R8, R7 ;  /* 0x00000008070c7223 */ /* 0x000fc80000000007 */
[----:B------:R-:W-:-:S04]  /*0610*/  FFMA R7, R0, R12, RZ ;  /* 0x0000000c00077223 */ /* 0x000fc800000000ff */
[----:B------:R-:W-:-:S04]  /*0620*/  FFMA R8, R9, R7, R0 ;  /* 0x0000000709087223 */ /* 0x000fc80000000000 */
[----:B------:R-:W-:-:S04]  /*0630*/  FFMA R7, R12, R8, R7 ;  /* 0x000000080c077223 */ /* 0x000fc80000000007 */
[----:B------:R-:W-:-:S04]  /*0640*/  FFMA R8, R9, R7, R0 ;  /* 0x0000000709087223 */ /* 0x000fc80000000000 */
[----:B------:R-:W-:-:S05]  /*0650*/  FFMA R0, R12, R8, R7 ;  /* 0x000000080c007223 */ /* 0x000fca0000000007 */
[----:B------:R-:W-:-:S04]  /*0660*/  SHF.R.U32.HI R3, RZ, 0x17, R0 ;  /* 0x00000017ff037819 */ /* 0x000fc80000011600 */
[----:B------:R-:W-:-:S05]  /*0670*/  LOP3.LUT R3, R3, 0xff, RZ, 0xc0, !PT ;  /* 0x000000ff03037812 */ /* 0x000fca00078ec0ff */
[----:B------:R-:W-:-:S04]  /*0680*/  IMAD.IADD R9, R3, 0x1, R6 ;  /* 0x0000000103097824 */ /* 0x000fc800078e0206 */
[----:B------:R-:W-:-:S05]  /*0690*/  VIADD R3, R9, 0xffffffff ;  /* 0xffffffff09037836 */ /* 0x000fca0000000000 */
[----:B------:R-:W-:-:S13]  /*06a0*/  ISETP.GE.U32.AND P0, PT, R3, 0xfe, PT ;  /* 0x000000fe0300780c */ /* 0x000fda0003f06070 */
[----:B------:R-:W-:Y:S05]  /*06b0*/  @!P0 BRA `(.L_x_11) ;  /* 0x0000000000808947 */ /* 0x000fea0003800000 */
[----:B------:R-:W-:-:S13]  /*06c0*/  ISETP.GT.AND P0, PT, R9, 0xfe, PT ;  /* 0x000000fe0900780c */ /* 0x000fda0003f04270 */
[----:B------:R-:W-:Y:S05]  /*06d0*/  @P0 BRA `(.L_x_12) ;  /* 0x00000000006c0947 */ /* 0x000fea0003800000 */
[----:B------:R-:W-:-:S13]  /*06e0*/  ISETP.GE.AND P0, PT, R9, 0x1, PT ;  /* 0x000000010900780c */ /* 0x000fda0003f06270 */
[----:B------:R-:W-:Y:S05]  /*06f0*/  @P0 BRA `(.L_x_13) ;  /* 0x0000000000740947 */ /* 0x000fea0003800000 */
[----:B------:R-:W-:Y:S02]  /*0700*/  ISETP.GE.AND P0, PT, R9, -0x18, PT ;  /* 0xffffffe80900780c */ /* 0x000fe40003f06270 */
[----:B------:R-:W-:-:S11]  /*0710*/  LOP3.LUT R0, R0, 0x80000000, RZ, 0xc0, !PT ;  /* 0x8000000000007812 */ /* 0x000fd600078ec0ff */
[----:B------:R-:W-:Y:S05]  /*0720*/  @!P0 BRA `(.L_x_13) ;  /* 0x0000000000688947 */ /* 0x000fea0003800000 */
[CCC-:B------:R-:W-:Y:S01]  /*0730*/  FFMA.RZ R3, R12.reuse, R8.reuse, R7.reuse ;  /* 0x000000080c037223 */ /* 0x1c0fe2000000c007 */
[CCC-:B------:R-:W-:Y:S01]  /*0740*/  FFMA.RM R6, R12.reuse, R8.reuse, R7.reuse ;  /* 0x000000080c067223 */ /* 0x1c0fe20000004007 */
[C---:B------:R-:W-:Y:S02]  /*0750*/  ISETP.NE.AND P2, PT, R9.reuse, RZ, PT ;  /* 0x000000ff0900720c */ /* 0x040fe40003f45270 */
[----:B------:R-:W-:Y:S02]  /*0760*/  ISETP.NE.AND P1, PT, R9, RZ, PT ;  /* 0x000000ff0900720c */ /* 0x000fe40003f25270 */
[----:B------:R-:W-:Y:S01]  /*0770*/  LOP3.LUT R5, R3, 0x7fffff, RZ, 0xc0, !PT ;  /* 0x007fffff03057812 */ /* 0x000fe200078ec0ff */
[----:B------:R-:W-:Y:S01]  /*0780*/  FFMA.RP R3, R12, R8, R7 ;  /* 0x000000080c037223 */ /* 0x000fe20000008007 */
[----:B------:R-:W-:Y:S02]  /*0790*/  VIADD R8, R9, 0x20 ;  /* 0x0000002009087836 */ /* 0x000fe40000000000 */
[----:B------:R-:W-:Y:S01]  /*07a0*/  LOP3.LUT R5, R5, 0x800000, RZ, 0xfc, !PT ;  /* 0x0080000005057812 */ /* 0x000fe200078efcff */
[----:B------:R-:W-:Y:S01]  /*07b0*/  IMAD.MOV R7, RZ, RZ, -R9 ;  /* 0x000000ffff077224 */ /* 0x000fe200078e0a09 */
[----:B------:R-:W-:-:S02]  /*07c0*/  FSETP.NEU.FTZ.AND P0, PT, R3, R6, PT ;  /* 0x000000060300720b */ /* 0x000fc40003f1d000 */
[----:B------:R-:W-:Y:S02]  /*07d0*/  SHF.L.U32 R8, R5, R8, RZ ;  /* 0x0000000805087219 */ /* 0x000fe400000006ff */
[----:B------:R-:W-:Y:S02]  /*07e0*/  SEL R6, R7, RZ, P2 ;  /* 0x000000ff07067207 */ /* 0x000fe40001000000 */
[----:B------:R-:W-:Y:S02]  /*07f0*/  ISETP.NE.AND P1, PT, R8, RZ, P1 ;  /* 0x000000ff0800720c */ /* 0x000fe40000f25270 */
[----:B------:R-:W-:Y:S02]  /*0800*/  SHF.R.U32.HI R6, RZ, R6, R5 ;  /* 0x00000006ff067219 */ /* 0x000fe40000011605 */
[----:B------:R-:W-:Y:S02]  /*0810*/  PLOP3.LUT P0, PT, P0, P1, PT, 0xf8, 0x8f ;  /* 0x00000000008f781c */ /* 0x000fe40000703f70 */
[----:B------:R-:W-:-:S02]  /*0820*/  SHF.R.U32.HI R8, RZ, 0x1, R6 ;  /* 0x00000001ff087819 */ /* 0x000fc40000011606 */
[----:B------:R-:W-:-:S04]  /*0830*/  SEL R3, RZ, 0x1, !P0 ;  /* 0x00000001ff037807 */ /* 0x000fc80004000000 */
[----:B------:R-:W-:-:S04]  /*0840*/  LOP3.LUT R3, R3, 0x1, R8, 0xf8, !PT ;  /* 0x0000000103037812 */ /* 0x000fc800078ef808 */
[----:B------:R-:W-:-:S05]  /*0850*/  LOP3.LUT R3, R3, R6, RZ, 0xc0, !PT ;  /* 0x0000000603037212 */ /* 0x000fca00078ec0ff */
[----:B------:R-:W-:-:S05]  /*0860*/  IMAD.IADD R3, R8, 0x1, R3 ;  /* 0x0000000108037824 */ /* 0x000fca00078e0203 */
[----:B------:R-:W-:Y:S01]  /*0870*/  LOP3.LUT R0, R3, R0, RZ, 0xfc, !PT ;  /* 0x0000000003007212 */ /* 0x000fe200078efcff */
[----:B------:R-:W-:Y:S06]  /*0880*/  BRA `(.L_x_13) ;  /* 0x0000000000107947 */ /* 0x000fec0003800000 */
.L_x_12:
[----:B------:R-:W-:-:S04]  /*0890*/  LOP3.LUT R0, R0, 0x80000000, RZ, 0xc0, !PT ;  /* 0x8000000000007812 */ /* 0x000fc800078ec0ff */
[----:B------:R-:W-:Y:S01]  /*08a0*/  LOP3.LUT R0, R0, 0x7f800000, RZ, 0xfc, !PT ;  /* 0x7f80000000007812 */ /* 0x000fe200078efcff */
[----:B------:R-:W-:Y:S06]  /*08b0*/  BRA `(.L_x_13) ;  /* 0x0000000000047947 */ /* 0x000fec0003800000 */
.L_x_11:
[----:B------:R-:W-:-:S07]  /*08c0*/  IMAD R0, R6, 0x800000, R0 ;  /* 0x0080000006007824 */ /* 0x000fce00078e0200 */
.L_x_13:
[----:B------:R-:W-:Y:S05]  /*08d0*/  BSYNC.RECONVERGENT B2 ;  /* 0x0000000000027941 */ /* 0x000fea0003800200 */
.L_x_10:
[----:B------:R-:W-:Y:S05]  /*08e0*/  BRA `(.L_x_14) ;  /* 0x0000000000207947 */ /* 0x000fea0003800000 */
.L_x_9:
[----:B------:R-:W-:-:S04]  /*08f0*/  LOP3.LUT R0, R3, 0x80000000, R0, 0x48, !PT ;  /* 0x8000000003007812 */ /* 0x000fc800078e4800 */
[----:B------:R-:W-:Y:S01]  /*0900*/  LOP3.LUT R0, R0, 0x7f800000, RZ, 0xfc, !PT ;  /* 0x7f80000000007812 */ /* 0x000fe200078efcff */
[----:B------:R-:W-:Y:S06]  /*0910*/  BRA `(.L_x_14) ;  /* 0x0000000000147947 */ /* 0x000fec0003800000 */
.L_x_8:
[----:B------:R-:W-:Y:S01]  /*0920*/  LOP3.LUT R0, R3, 0x80000000, R0, 0x48, !PT ;  /* 0x8000000003007812 */ /* 0x000fe200078e4800 */
[----:B------:R-:W-:Y:S06]  /*0930*/  BRA `(.L_x_14) ;  /* 0x00000000000c7947 */ /* 0x000fec0003800000 */
.L_x_7:
[----:B------:R-:W0:Y:S01]  /*0940*/  MUFU.RSQ R0, -QNAN ;  /* 0xffc0000000007908 */ /* 0x000e220000001400 */
[----:B------:R-:W-:Y:S05]  /*0950*/  BRA `(.L_x_14) ;  /* 0x0000000000047947 */ /* 0x000fea0003800000 */
.L_x_6:
[----:B------:R-:W-:-:S07]  /*0960*/  FADD.FTZ R0, R0, R3 ;  /* 0x0000000300007221 */ /* 0x000fce0000010000 */
.L_x_14:
[----:B------:R-:W-:Y:S05]  /*0970*/  BSYNC.RECONVERGENT B1 ;  /* 0x0000000000017941 */ /* 0x000fea0003800200 */
.L_x_4:
[----:B------:R-:W-:-:S04]  /*0980*/  IMAD.MOV.U32 R5, RZ, RZ, 0x0 ;  /* 0x00000000ff057424 */ /* 0x000fc800078e00ff */
[----:B0-----:R-:W-:Y:S05]  /*0990*/  RET.REL.NODEC R4 `(_Z17cce_loss_backwardPKfS0_Pfii) ;  /* 0xfffffff404987950 */ /* 0x001fea0003c3ffff */
.L_x_15:
[----:B------:R-:W-:-:S00]  /*09a0*/  BRA `(.L_x_15) ;  /* 0xfffffffc00fc7947 */ /* 0x000fc0000383ffff */
[----:B------:R-:W-:-:S00]  /*09b0*/  NOP ;  /* 0x0000000000007918 */ /* 0x000fc00000000000 */
        /* <DEDUP_REMOVED lines=12> */
.L_x_67:


//--------------------- .text._Z15cce_loss_kernelPKfS0_Pfii --------------------------
	.section	.text._Z15cce_loss_kernelPKfS0_Pfii,"ax",@progbits
	.align	128
        .global         _Z15cce_loss_kernelPKfS0_Pfii
        .type           _Z15cce_loss_kernelPKfS0_Pfii,@function
        .size           _Z15cce_loss_kernelPKfS0_Pfii,(.L_x_71 - _Z15cce_loss_kernelPKfS0_Pfii)
        .other          _Z15cce_loss_kernelPKfS0_Pfii,@"STO_CUDA_ENTRY STV_DEFAULT"
_Z15cce_loss_kernelPKfS0_Pfii:
.text._Z15cce_loss_kernelPKfS0_Pfii:
[----:B------:R-:W-:Y:S01]  /*0000*/  LDC R1, c[0x0][0x37c] ;  /* 0x0000df00ff017b82 */ /* 0x000fe20000000800 */
[----:B------:R-:W0:Y:S07]  /*0010*/  S2R R0, SR_TID.X ;  /* 0x0000000000007919 */ /* 0x000e2e0000002100 */
[----:B------:R-:W0:Y:S01]  /*0020*/  S2UR UR4, SR_CTAID.X ;  /* 0x00000000000479c3 */ /* 0x000e220000002500 */
[----:B------:R-:W1:Y:S01]  /*0030*/  LDCU.64 UR6, c[0x0][0x358] ;  /* 0x00006b00ff0677ac */ /* 0x000e620008000a00 */
[----:B------:R-:W-:Y:S01]  /*0040*/  BSSY.RECONVERGENT B0, `(.L_x_16) ;  /* 0x0000103000007945 */ /* 0x000fe20003800200 */
[----:B------:R-:W-:-:S05]  /*0050*/  HFMA2 R12, -RZ, RZ, 0, 0 ;  /* 0x00000000ff0c7431 */ /* 0x000fca00000001ff */
[----:B------:R-:W0:Y:S08]  /*0060*/  LDC R7, c[0x0][0x360] ;  /* 0x0000d800ff077b82 */ /* 0x000e300000000800 */
[----:B------:R-:W2:Y:S01]  /*0070*/  LDC.64 R2, c[0x0][0x398] ;  /* 0x0000e600ff027b82 */ /* 0x000ea20000000a00 */
[----:B0-----:R-:W-:Y:S01]  /*0080*/  IMAD R8, R7, UR4, R0 ;  /* 0x0000000407087c24 */ /* 0x001fe2000f8e0200 */
[----:B--2---:R-:W-:-:S04]  /*0090*/  ISETP.GE.AND P0, PT, R3, 0x1, PT ;  /* 0x000000010300780c */ /* 0x004fc80003f06270 */
[----:B------:R-:W-:-:S13]  /*00a0*/  ISETP.GE.OR P0, PT, R8, R2, !P0 ;  /* 0x000000020800720c */ /* 0x000fda0004706670 */
[----:B-1----:R-:W-:Y:S05]  /*00b0*/  @P0 BRA `(.L_x_17) ;  /* 0x0000000c00ec0947 */ /* 0x002fea0003800000 */
[----:B------:R-:W0:Y:S01]  /*00c0*/  LDCU UR4, c[0x0][0x370] ;  /* 0x00006e00ff0477ac */ /* 0x000e220008000800 */
[C---:B------:R-:W-:Y:S02]  /*00d0*/  LOP3.LUT R6, R3.reuse, 0x7ffffffc, RZ, 0xc0, !PT ;  /* 0x7ffffffc03067812 */ /* 0x040fe400078ec0ff */
[----:B------:R-:W-:Y:S02]  /*00e0*/  LOP3.LUT R24, R3, 0x3, RZ, 0xc0, !PT ;  /* 0x0000000303187812 */ /* 0x000fe400078ec0ff */
[----:B------:R-:W-:Y:S02]  /*00f0*/  MOV R12, RZ ;  /* 0x000000ff000c7202 */ /* 0x000fe40000000f00 */
[----:B------:R-:W-:Y:S01]  /*0100*/  IADD3 R10, PT, PT, -R6, RZ, RZ ;  /* 0x000000ff060a7210 */ /* 0x000fe20007ffe1ff */
[----:B0-----:R-:W-:-:S07]  /*0110*/  IMAD R9, R7, UR4, RZ ;  /* 0x0000000407097c24 */ /* 0x001fce000f8e02ff */
.L_x_22:
[----:B------:R-:W0:Y:S02]  /*0120*/  LDC.64 R2, c[0x0][0x398] ;  /* 0x0000e600ff027b82 */ /* 0x000e240000000a00 */
[----:B0-----:R-:W-:Y:S01]  /*0130*/  ISETP.GE.U32.AND P1, PT, R3, 0x4, PT ;  /* 0x000000040300780c */ /* 0x001fe20003f26070 */
[----:B------:R-:W-:Y:S01]  /*0140*/  IMAD R11, R8, R3, RZ ;  /* 0x00000003080b7224 */ /* 0x000fe200078e02ff */
[----:B------:R-:W-:-:S04]  /*0150*/  IADD3 R8, PT, PT, R9, R8, RZ ;  /* 0x0000000809087210 */ /* 0x000fc80007ffe0ff */
[----:B------:R-:W-:Y:S02]  /*0160*/  ISETP.GE.AND P0, PT, R8, R2, PT ;  /* 0x000000020800720c */ /* 0x000fe40003f06270 */
[----:B------:R-:W-:-:S05]  /*0170*/  MOV R2, RZ ;  /* 0x000000ff00027202 */ /* 0x000fca0000000f00 */
[----:B------:R-:W-:Y:S06]  /*0180*/  @!P1 BRA `(.L_x_18) ;  /* 0x0000000800049947 */ /* 0x000fec0003800000 */
[----:B------:R-:W-:Y:S02]  /*0190*/  MOV R13, R11 ;  /* 0x0000000b000d7202 */ /* 0x000fe40000000f00 */
[----:B------:R-:W-:-:S07]  /*01a0*/  MOV R2, R10 ;  /* 0x0000000a00027202 */ /* 0x000fce0000000f00 */
.L_x_19:
[----:B------:R-:W0:Y:S02]  /*01b0*/  LDC.64 R4, c[0x0][0x388] ;  /* 0x0000e200ff047b82 */ /* 0x000e240000000a00 */
[----:B0-----:R-:W-:-:S05]  /*01c0*/  IMAD.WIDE R4, R13, 0x4, R4 ;  /* 0x000000040d047825 */ /* 0x001fca00078e0204 */
[----:B------:R-:W2:Y:S04]  /*01d0*/  LDG.E R14, desc[UR6][R4.64] ;  /* 0x00000006040e7981 */ /* 0x000ea8000c1e1900 */
[----:B------:R-:W3:Y:S04]  /*01e0*/  LDG.E R16, desc[UR6][R4.64+0x4] ;  /* 0x0000040604107981 */ /* 0x000ee8000c1e1900 */
[----:B------:R-:W4:Y:S01]  /*01f0*/  LDG.E R15, desc[UR6][R4.64+0x8] ;  /* 0x00000806040f7981 */ /* 0x000f22000c1e1900 */
[----:B------:R-:W-:Y:S01]  /*0200*/  HFMA2 R17, -RZ, RZ, 1.5048828125, 33.21875 ;  /* 0x3e055027ff117431 */ /* 0x000fe200000001ff */
[----:B--2---:R-:W-:-:S04]  /*0210*/  FMNMX R14, R14, 1.0000000116860974231e-07, !PT ;  /* 0x33d6bf950e0e7809 */ /* 0x004fc80007800000 */
[----:B------:R-:W-:Y:S02]  /*0220*/  FMNMX R21, R14, 0.99999988079071044922, PT ;  /* 0x3f7ffffe0e157809 */ /* 0x000fe40003800000 */
[----:B---3--:R-:W-:Y:S01]  /*0230*/  FMNMX R16, R16, 1.0000000116860974231e-07, !PT ;  /* 0x33d6bf9510107809 */ /* 0x008fe20007800000 */
[----:B------:R0:W2:Y:S01]  /*0240*/  LDG.E R14, desc[UR6][R4.64+0xc] ;  /* 0x00000c06040e7981 */ /* 0x0000a2000c1e1900 */
[----:B------:R-:W-:Y:S02]  /*0250*/  FSETP.GEU.AND P1, PT, R21, 1.175494350822287508e-38, PT ;  /* 0x008000001500780b */ /* 0x000fe40003f2e000 */
[----:B------:R-:W-:-:S04]  /*0260*/  FMNMX R23, R16, 0.99999988079071044922, PT ;  /* 0x3f7ffffe10177809 */ /* 0x000fc80003800000 */
[----:B------:R-:W-:-:S07]  /*0270*/  FSETP.GEU.AND P2, PT, R23, 1.175494350822287508e-38, PT ;  /* 0x008000001700780b */ /* 0x000fce0003f4e000 */
[----:B------:R-:W-:-:S05]  /*0280*/  @!P1 FMUL R21, R21, 8388608 ;  /* 0x4b00000015159820 */ /* 0x000fca0000400000 */
[----:B------:R-:W-:Y:S01]  /*0290*/  IADD3 R18, PT, PT, R21, -0x3f2aaaab, RZ ;  /* 0xc0d5555515127810 */ /* 0x000fe20007ffe0ff */
[----:B------:R-:W-:-:S03]  /*02a0*/  @!P2 FMUL R23, R23, 8388608 ;  /* 0x4b0000001717a820 */ /* 0x000fc60000400000 */
[----:B------:R-:W-:-:S04]  /*02b0*/  LOP3.LUT R18, R18, 0xff800000, RZ, 0xc0, !PT ;  /* 0xff80000012127812 */ /* 0x000fc800078ec0ff */
[----:B------:R-:W-:Y:S02]  /*02c0*/  IADD3 R22, PT, PT, R21, -R18, RZ ;  /* 0x8000001215167210 */ /* 0x000fe40007ffe0ff */
[----:B------:R-:W-:-:S03]  /*02d0*/  IADD3 R16, PT, PT, R23, -0x3f2aaaab, RZ ;  /* 0xc0d5555517107810 */ /* 0x000fc60007ffe0ff */
[----:B------:R-:W-:Y:S01]  /*02e0*/  FADD R22, R22, -1 ;  /* 0xbf80000016167421 */ /* 0x000fe20000000000 */
[----:B------:R-:W-:-:S03]  /*02f0*/  LOP3.LUT R16, R16, 0xff800000, RZ, 0xc0, !PT ;  /* 0xff80000010107812 */ /* 0x000fc600078ec0ff */
[C---:B------:R-:W-:Y:S01]  /*0300*/  FFMA R19, R22.reuse, -R17, 0.14084610342979431152 ;  /* 0x3e1039f616137423 */ /* 0x040fe20000000811 */
[----:B------:R-:W-:Y:S02]  /*0310*/  IADD3 R20, PT, PT, R23, -R16, RZ ;  /* 0x8000001017147210 */ /* 0x000fe40007ffe0ff */
[----:B----4-:R-:W-:Y:S01]  /*0320*/  FMNMX R25, R15, 1.0000000116860974231e-07, !PT ;  /* 0x33d6bf950f197809 */ /* 0x010fe20007800000 */
[----:B------:R-:W-:Y:S02]  /*0330*/  FFMA R15, R22, R19, -0.12148627638816833496 ;  /* 0xbdf8cdcc160f7423 */ /* 0x000fe40000000013 */
[----:B0-----:R-:W-:Y:S02]  /*0340*/  FADD R4, R20, -1 ;  /* 0xbf80000014047421 */ /* 0x001fe40000000000 */
[----:B------:R-:W-:Y:S02]  /*0350*/  FFMA R15, R22, R15, 0.13980610668659210205 ;  /* 0x3e0f2955160f7423 */ /* 0x000fe4000000000f */
[----:B------:R-:W-:-:S02]  /*0360*/  FFMA R5, R4, -R17, 0.14084610342979431152 ;  /* 0x3e1039f604057423 */ /* 0x000fc40000000811 */
[----:B------:R-:W-:Y:S02]  /*0370*/  FFMA R15, R22, R15, -0.16684235632419586182 ;  /* 0xbe2ad8b9160f7423 */ /* 0x000fe4000000000f */
[----:B------:R-:W-:Y:S02]  /*0380*/  FFMA R5, R4, R5, -0.12148627638816833496 ;  /* 0xbdf8cdcc04057423 */ /* 0x000fe40000000005 */
[----:B------:R-:W-:Y:S01]  /*0390*/  FFMA R15, R22, R15, 0.20012299716472625732 ;  /* 0x3e4ced0b160f7423 */ /* 0x000fe2000000000f */
[----:B------:R-:W-:Y:S01]  /*03a0*/  FMNMX R19, R25, 0.99999988079071044922, PT ;  /* 0x3f7ffffe19137809 */ /* 0x000fe20003800000 */
[----:B------:R-:W-:Y:S02]  /*03b0*/  FFMA R25, R4, R5, 0.13980610668659210205 ;  /* 0x3e0f295504197423 */ /* 0x000fe40000000005 */
[----:B------:R-:W-:Y:S02]  /*03c0*/  FFMA R15, R22, R15, -0.24999669194221496582 ;  /* 0xbe7fff22160f7423 */ /* 0x000fe4000000000f */
[----:B------:R-:W-:-:S02]  /*03d0*/  FFMA R25, R4, R25, -0.16684235632419586182 ;  /* 0xbe2ad8b904197423 */ /* 0x000fc40000000019 */
[----:B------:R-:W-:Y:S02]  /*03e0*/  FFMA R15, R22, R15, 0.33333182334899902344 ;  /* 0x3eaaaa78160f7423 */ /* 0x000fe4000000000f */
[----:B------:R-:W-:Y:S02]  /*03f0*/  FFMA R25, R4, R25, 0.20012299716472625732 ;  /* 0x3e4ced0b04197423 */ /* 0x000fe40000000019 */
[----:B------:R-:W-:Y:S01]  /*0400*/  FFMA R15, R22, R15, -0.5 ;  /* 0xbf000000160f7423 */ /* 0x000fe2000000000f */
[----:B------:R-:W-:Y:S01]  /*0410*/  FSEL R5, RZ, -23, P1 ;  /* 0xc1b80000ff057808 */ /* 0x000fe20000800000 */
[----:B------:R-:W-:Y:S01]  /*0420*/  FFMA R25, R4, R25, -0.24999669194221496582 ;  /* 0xbe7fff2204197423 */ /* 0x000fe20000000019 */
[----:B------:R-:W-:Y:S01]  /*0430*/  I2FP.F32.S32 R18, R18 ;  /* 0x0000001200127245 */ /* 0x000fe20000201400 */
[----:B------:R-:W-:Y:S02]  /*0440*/  FMUL R15, R22, R15 ;  /* 0x0000000f160f7220 */ /* 0x000fe40000400000 */
[----:B------:R-:W-:-:S02]  /*0450*/  FFMA R25, R4, R25, 0.33333182334899902344 ;  /* 0x3eaaaa7804197423 */ /* 0x000fc40000000019 */
[----:B------:R-:W-:Y:S01]  /*0460*/  FFMA R18, R18, 1.1920928955078125e-07, R5 ;  /* 0x3400000012127823 */ /* 0x000fe20000000005 */
[----:B------:R-:W-:Y:S01]  /*0470*/  FFMA R15, R22, R15, R22 ;  /* 0x0000000f160f7223 */ /* 0x000fe20000000016 */
[----:B------:R-:W-:Y:S01]  /*0480*/  FFMA R25, R4, R25, -0.5 ;  /* 0xbf00000004197423 */ /* 0x000fe20000000019 */
[----:B------:R-:W-:Y:S02]  /*0490*/  I2FP.F32.S32 R16, R16 ;  /* 0x0000001000107245 */ /* 0x000fe40000201400 */
[----:B------:R-:W-:Y:S01]  /*04a0*/  FFMA R18, R18, 0.69314718246459960938, R15 ;  /* 0x3f31721812127823 */ /* 0x000fe2000000000f */
[----:B------:R-:W-:Y:S01]  /*04b0*/  FSEL R15, RZ, -23, P2 ;  /* 0xc1b80000ff0f7808 */ /* 0x000fe20001000000 */
[----:B------:R-:W-:-:S04]  /*04c0*/  FMUL R25, R4, R25 ;  /* 0x0000001904197220 */ /* 0x000fc80000400000 */
[----:B------:R-:W-:Y:S01]  /*04d0*/  FFMA R15, R16, 1.1920928955078125e-07, R15 ;  /* 0x34000000100f7823 */ /* 0x000fe2000000000f */
[----:B------:R-:W-:Y:S02]  /*04e0*/  FFMA R16, R4, R25, R4 ;  /* 0x0000001904107223 */ /* 0x000fe40000000004 */
[----:B------:R-:W0:Y:S01]  /*04f0*/  LDC.64 R4, c[0x0][0x380] ;  /* 0x0000e000ff047b82 */ /* 0x000e220000000a00 */
[----:B------:R-:W-:Y:S02]  /*0500*/  FSETP.GEU.AND P3, PT, R19, 1.175494350822287508e-38, PT ;  /* 0x008000001300780b */ /* 0x000fe40003f6e000 */
[----:B------:R-:W-:Y:S02]  /*0510*/  ISETP.GT.U32.AND P2, PT, R21, 0x7f7fffff, PT ;  /* 0x7f7fffff1500780c */ /* 0x000fe40003f44070 */
[----:B------:R-:W-:Y:S01]  /*0520*/  ISETP.GT.U32.AND P4, PT, R23, 0x7f7fffff, PT ;  /* 0x7f7fffff1700780c */ /* 0x000fe20003f84070 */
[----:B------:R-:W-:Y:S01]  /*0530*/  FFMA R15, R15, 0.69314718246459960938, R16 ;  /* 0x3f3172180f0f7823 */ /* 0x000fe20000000010 */
[----:B------:R-:W-:-:S07]  /*0540*/  MOV R16, 0x7f800000 ;  /* 0x7f80000000107802 */ /* 0x000fce0000000f00 */
[----:B------:R-:W-:-:S05]  /*0550*/  @!P3 FMUL R19, R19, 8388608 ;  /* 0x4b0000001313b820 */ /* 0x000fca0000400000 */
[----:B------:R-:W-:Y:S01]  /*0560*/  IADD3 R20, PT, PT, R19, -0x3f2aaaab, RZ ;  /* 0xc0d5555513147810 */ /* 0x000fe20007ffe0ff */
[----:B------:R-:W-:Y:S01]  /*0570*/  @P2 FFMA R18, R21, R16, +INF ;  /* 0x7f80000015122423 */ /* 0x000fe20000000010 */
[----:B0-----:R-:W-:Y:S02]  /*0580*/  IMAD.WIDE R4, R13, 0x4, R4 ;  /* 0x000000040d047825 */ /* 0x001fe400078e0204 */
[----:B------:R-:W-:Y:S02]  /*0590*/  LOP3.LUT R20, R20, 0xff800000, RZ, 0xc0, !PT ;  /* 0xff80000014147812 */ /* 0x000fe400078ec0ff */
[----:B------:R-:W-:Y:S02]  /*05a0*/  FSETP.NEU.AND P1, PT, R21, RZ, PT ;  /* 0x000000ff1500720b */ /* 0x000fe40003f2d000 */
[----:B------:R-:W3:Y:S01]  /*05b0*/  LDG.E R21, desc[UR6][R4.64] ;  /* 0x0000000604157981 */ /* 0x000ee2000c1e1900 */
[----:B------:R-:W-:Y:S01]  /*05c0*/  IADD3 R22, PT, PT, R19, -R20, RZ ;  /* 0x8000001413167210 */ /* 0x000fe20007ffe0ff */
[----:B------:R-:W-:Y:S01]  /*05d0*/  @P4 FFMA R15, R23, R16, +INF ;  /* 0x7f800000170f4423 */ /* 0x000fe20000000010 */
[----:B------:R-:W-:Y:S01]  /*05e0*/  FSEL R29, RZ, -23, P3 ;  /* 0xc1b80000ff1d7808 */ /* 0x000fe20001800000 */
[----:B------:R-:W4:Y:S01]  /*05f0*/  LDG.E R25, desc[UR6][R4.64+0xc] ;  /* 0x00000c0604197981 */ /* 0x000f22000c1e1900 */
[----:B------:R-:W-:-:S02]  /*0600*/  I2FP.F32.S32 R20, R20 ;  /* 0x0000001400147245 */ /* 0x000fc40000201400 */
[----:B------:R-:W-:Y:S02]  /*0610*/  FSETP.NEU.AND P2, PT, R23, RZ, PT ;  /* 0x000000ff1700720b */ /* 0x000fe40003f4d000 */
[----:B------:R-:W5:Y:S01]  /*0620*/  LDG.E R23, desc[UR6][R4.64+0x4] ;  /* 0x0000040604177981 */ /* 0x000f62000c1e1900 */
[----:B------:R-:W-:-:S03]  /*0630*/  FFMA R29, R20, 1.1920928955078125e-07, R29 ;  /* 0x34000000141d7823 */ /* 0x000fc6000000001d */
[----:B------:R0:W4:Y:S01]  /*0640*/  LDG.E R20, desc[UR6][R4.64+0x8] ;  /* 0x0000080604147981 */ /* 0x000122000c1e1900 */
[----:B------:R-:W-:-:S04]  /*0650*/  FADD R22, R22, -1 ;  /* 0xbf80000016167421 */ /* 0x000fc80000000000 */
[----:B------:R-:W-:-:S04]  /*0660*/  FFMA R27, R22, -R17, 0.14084610342979431152 ;  /* 0x3e1039f6161b7423 */ /* 0x000fc80000000811 */
[----:B------:R-:W-:-:S04]  /*0670*/  FFMA R27, R22, R27, -0.12148627638816833496 ;  /* 0xbdf8cdcc161b7423 */ /* 0x000fc8000000001b */
[----:B------:R-:W-:-:S04]  /*0680*/  FFMA R27, R22, R27, 0.13980610668659210205 ;  /* 0x3e0f2955161b7423 */ /* 0x000fc8000000001b */
[----:B------:R-:W-:-:S04]  /*0690*/  FFMA R27, R22, R27, -0.16684235632419586182 ;  /* 0xbe2ad8b9161b7423 */ /* 0x000fc8000000001b */
[----:B------:R-:W-:-:S04]  /*06a0*/  FFMA R27, R22, R27, 0.20012299716472625732 ;  /* 0x3e4ced0b161b7423 */ /* 0x000fc8000000001b */
[----:B------:R-:W-:-:S04]  /*06b0*/  FFMA R27, R22, R27, -0.24999669194221496582 ;  /* 0xbe7fff22161b7423 */ /* 0x000fc8000000001b */
[----:B------:R-:W-:-:S04]  /*06c0*/  FFMA R27, R22, R27, 0.33333182334899902344 ;  /* 0x3eaaaa78161b7423 */ /* 0x000fc8000000001b */
[----:B------:R-:W-:-:S04]  /*06d0*/  FFMA R27, R22, R27, -0.5 ;  /* 0xbf000000161b7423 */ /* 0x000fc8000000001b */
[----:B------:R-:W-:-:S04]  /*06e0*/  FMUL R27, R22, R27 ;  /* 0x0000001b161b7220 */ /* 0x000fc80000400000 */
[----:B------:R-:W-:Y:S01]  /*06f0*/  FFMA R22, R22, R27, R22 ;  /* 0x0000001b16167223 */ /* 0x000fe20000000016 */
[----:B------:R-:W-:Y:S02]  /*0700*/  ISETP.GT.U32.AND P3, PT, R19, 0x7f7fffff, PT ;  /* 0x7f7fffff1300780c */ /* 0x000fe40003f64070 */
[----:B------:R-:W-:Y:S01]  /*0710*/  FSEL R18, R18, -INF , P1 ;  /* 0xff80000012127808 */ /* 0x000fe20000800000 */
[----:B------:R-:W-:Y:S01]  /*0720*/  FFMA R22, R29, 0.69314718246459960938, R22 ;  /* 0x3f3172181d167823 */ /* 0x000fe20000000016 */
[----:B------:R-:W-:Y:S02]  /*0730*/  FSETP.NEU.AND P1, PT, R19, RZ, PT ;  /* 0x000000ff1300720b */ /* 0x000fe40003f2d000 */
[----:B------:R-:W-:-:S07]  /*0740*/  IADD3 R2, PT, PT, R2, 0x4, RZ ;  /* 0x0000000402027810 */ /* 0x000fce0007ffe0ff */
[----:B------:R-:W-:Y:S01]  /*0750*/  @P3 FFMA R22, R19, R16, +INF ;  /* 0x7f80000013163423 */ /* 0x000fe20000000010 */
[----:B------:R-:W-:-:S04]  /*0760*/  FSEL R15, R15, -INF , P2 ;  /* 0xff8000000f0f7808 */ /* 0x000fc80001000000 */
[----:B------:R-:W-:Y:S02]  /*0770*/  FSEL R22, R22, -INF , P1 ;  /* 0xff80000016167808 */ /* 0x000fe40000800000 */
[----:B------:R-:W-:Y:S02]  /*0780*/  ISETP.NE.AND P1, PT, R2, RZ, PT ;  /* 0x000000ff0200720c */ /* 0x000fe40003f25270 */
[----:B------:R-:W-:Y:S02]  /*0790*/  IADD3 R13, PT, PT, R13, 0x4, RZ ;  /* 0x000000040d0d7810 */ /* 0x000fe40007ffe0ff */
[----:B--2---:R-:W-:-:S04]  /*07a0*/  FMNMX R14, R14, 1.0000000116860974231e-07, !PT ;  /* 0x33d6bf950e0e7809 */ /* 0x004fc80007800000 */
[----:B------:R-:W-:-:S04]  /*07b0*/  FMNMX R27, R14, 0.99999988079071044922, PT ;  /* 0x3f7ffffe0e1b7809 */ /* 0x000fc80003800000 */
[----:B------:R-:W-:-:S13]  /*07c0*/  FSETP.GEU.AND P5, PT, R27, 1.175494350822287508e-38, PT ;  /* 0x008000001b00780b */ /* 0x000fda0003fae000 */
[----:B------:R-:W-:-:S05]  /*07d0*/  @!P5 FMUL R27, R27, 8388608 ;  /* 0x4b0000001b1bd820 */ /* 0x000fca0000400000 */
[----:B------:R-:W-:-:S04]  /*07e0*/  IADD3 R26, PT, PT, R27, -0x3f2aaaab, RZ ;  /* 0xc0d555551b1a7810 */ /* 0x000fc80007ffe0ff */
[----:B------:R-:W-:-:S04]  /*07f0*/  LOP3.LUT R26, R26, 0xff800000, RZ, 0xc0, !PT ;  /* 0xff8000001a1a7812 */ /* 0x000fc800078ec0ff */
[----:B------:R-:W-:-:S05]  /*0800*/  IADD3 R14, PT, PT, R27, -R26, RZ ;  /* 0x8000001a1b0e7210 */ /* 0x000fca0007ffe0ff */
[----:B------:R-:W-:-:S04]  /*0810*/  FADD R14, R14, -1 ;  /* 0xbf8000000e0e7421 */ /* 0x000fc80000000000 */
[----:B------:R-:W-:-:S04]  /*0820*/  FFMA R17, R14, -R17, 0.14084610342979431152 ;  /* 0x3e1039f60e117423 */ /* 0x000fc80000000811 */
[----:B------:R-:W-:-:S04]  /*0830*/  FFMA R17, R14, R17, -0.12148627638816833496 ;  /* 0xbdf8cdcc0e117423 */ /* 0x000fc80000000011 */
[----:B------:R-:W-:-:S04]  /*0840*/  FFMA R17, R14, R17, 0.13980610668659210205 ;  /* 0x3e0f29550e117423 */ /* 0x000fc80000000011 */
[----:B------:R-:W-:-:S04]  /*0850*/  FFMA R17, R14, R17, -0.16684235632419586182 ;  /* 0xbe2ad8b90e117423 */ /* 0x000fc80000000011 */
[----:B------:R-:W-:-:S04]  /*0860*/  FFMA R17, R14, R17, 0.20012299716472625732 ;  /* 0x3e4ced0b0e117423 */ /* 0x000fc80000000011 */
[----:B------:R-:W-:-:S04]  /*0870*/  FFMA R17, R14, R17, -0.24999669194221496582 ;  /* 0xbe7fff220e117423 */ /* 0x000fc80000000011 */
[----:B------:R-:W-:Y:S01]  /*0880*/  FFMA R17, R14, R17, 0.33333182334899902344 ;  /* 0x3eaaaa780e117423 */ /* 0x000fe20000000011 */
[----:B------:R-:W-:-:S03]  /*0890*/  ISETP.GT.U32.AND P4, PT, R27, 0x7f7fffff, PT ;  /* 0x7f7fffff1b00780c */ /* 0x000fc60003f84070 */
[C---:B------:R-:W-:Y:S01]  /*08a0*/  FFMA R17, R14.reuse, R17, -0.5 ;  /* 0xbf0000000e117423 */ /* 0x040fe20000000011 */
[----:B0-----:R-:W-:Y:S02]  /*08b0*/  I2FP.F32.S32 R5, R26 ;  /* 0x0000001a00057245 */ /* 0x001fe40000201400 */
[----:B------:R-:W-:Y:S01]  /*08c0*/  FSEL R4, RZ, -23, P5 ;  /* 0xc1b80000ff047808 */ /* 0x000fe20002800000 */
[----:B------:R-:W-:-:S04]  /*08d0*/  FMUL R17, R14, R17 ;  /* 0x000000110e117220 */ /* 0x000fc80000400000 */
[----:B------:R-:W-:Y:S01]  /*08e0*/  FFMA R17, R14, R17, R14 ;  /* 0x000000110e117223 */ /* 0x000fe2000000000e */
[----:B------:R-:W-:Y:S01]  /*08f0*/  FFMA R4, R5, 1.1920928955078125e-07, R4 ;  /* 0x3400000005047823 */ /* 0x000fe20000000004 */
[----:B------:R-:W-:-:S03]  /*0900*/  FSETP.NEU.AND P2, PT, R27, RZ, PT ;  /* 0x000000ff1b00720b */ /* 0x000fc60003f4d000 */
[----:B------:R-:W-:Y:S01]  /*0910*/  FFMA R4, R4, 0.69314718246459960938, R17 ;  /* 0x3f31721804047823 */ /* 0x000fe20000000011 */
[----:B------:R-:W-:-:S05]  /*0920*/  @P4 FFMA R4, R27, R16, +INF ;  /* 0x7f8000001b044423 */ /* 0x000fca0000000010 */
[----:B------:R-:W-:Y:S01]  /*0930*/  FSEL R4, R4, -INF , P2 ;  /* 0xff80000004047808 */ /* 0x000fe20001000000 */
[----:B---3--:R-:W-:-:S04]  /*0940*/  FFMA R18, -R21, R18, R12 ;  /* 0x0000001215127223 */ /* 0x008fc8000000010c */
[----:B-----5:R-:W-:-:S04]  /*0950*/  FFMA R15, -R23, R15, R18 ;  /* 0x0000000f170f7223 */ /* 0x020fc80000000112 */
[----:B----4-:R-:W-:-:S04]  /*0960*/  FFMA R20, -R20, R22, R15 ;  /* 0x0000001614147223 */ /* 0x010fc8000000010f */
[----:B------:R-:W-:Y:S01]  /*0970*/  FFMA R12, -R25, R4, R20 ;  /* 0x00000004190c7223 */ /* 0x000fe20000000114 */
[----:B------:R-:W-:Y:S06]  /*0980*/  @P1 BRA `(.L_x_19) ;  /* 0xfffffff800081947 */ /* 0x000fec000383ffff */
[----:B------:R-:W-:-:S07]  /*0990*/  MOV R2, R6 ;  /* 0x0000000600027202 */ /* 0x000fce0000000f00 */
.L_x_18:
[----:B------:R-:W-:-:S13]  /*09a0*/  ISETP.NE.AND P1, PT, R24, RZ, PT ;  /* 0x000000ff1800720c */ /* 0x000fda0003f25270 */
[----:B------:R-:W-:Y:S05]  /*09b0*/  @!P1 BRA `(.L_x_20) ;  /* 0x0000000400a89947 */ /* 0x000fea0003800000 */
[----:B------:R-:W-:Y:S02]  /*09c0*/  ISETP.NE.AND P2, PT, R24, 0x1, PT ;  /* 0x000000011800780c */ /* 0x000fe40003f45270 */
[----:B------:R-:W-:-:S11]  /*09d0*/  LOP3.LUT P1, RZ, R3, 0x1, RZ, 0xc0, !PT ;  /* 0x0000000103ff7812 */ /* 0x000fd6000782c0ff */
[----:B------:R-:W-:Y:S05]  /*09e0*/  @!P2 BRA `(.L_x_21) ;  /* 0x000000040008a947 */ /* 0x000fea0003800000 */
[----:B------:R-:W0:Y:S01]  /*09f0*/  LDC.64 R16, c[0x0][0x388] ;  /* 0x0000e200ff107b82 */ /* 0x000e220000000a00 */
[----:B------:R-:W-:-:S07]  /*0a00*/  IADD3 R3, PT, PT, R11, R2, RZ ;  /* 0x000000020b037210 */ /* 0x000fce0007ffe0ff */
[----:B------:R-:W1:Y:S01]  /*0a10*/  LDC.64 R14, c[0x0][0x380] ;  /* 0x0000e000ff0e7b82 */ /* 0x000e620000000a00 */
[----:B0-----:R-:W-:-:S05]  /*0a20*/  IMAD.WIDE R16, R3, 0x4, R16 ;  /* 0x0000000403107825 */ /* 0x001fca00078e0210 */
[----:B------:R-:W2:Y:S04]  /*0a30*/  LDG.E R5, desc[UR6][R16.64] ;  /* 0x0000000610057981 */ /* 0x000ea8000c1e1900 */
[----:B------:R-:W3:Y:S01]  /*0a40*/  LDG.E R13, desc[UR6][R16.64+0x4] ;  /* 0x00000406100d7981 */ /* 0x000ee2000c1e1900 */
[----:B-1----:R-:W-:-:S05]  /*0a50*/  IMAD.WIDE R14, R3, 0x4, R14 ;  /* 0x00000004030e7825 */ /* 0x002fca00078e020e */
[----:B------:R-:W4:Y:S04]  /*0a60*/  LDG.E R3, desc[UR6][R14.64] ;  /* 0x000000060e037981 */ /* 0x000f28000c1e1900 */
[----:B------:R0:W5:Y:S01]  /*0a70*/  LDG.E R4, desc[UR6][R14.64+0x4] ;  /* 0x000004060e047981 */ /* 0x000162000c1e1900 */
[----:B------:R-:W-:Y:S01]  /*0a80*/  HFMA2 R20, -RZ, RZ, 1.5048828125, 33.21875 ;  /* 0x3e055027ff147431 */ /* 0x000fe200000001ff */
[----:B------:R-:W-:Y:S02]  /*0a90*/  IADD3 R2, PT, PT, R2, 0x2, RZ ;  /* 0x0000000202027810 */ /* 0x000fe40007ffe0ff */
[----:B--2---:R-:W-:Y:S02]  /*0aa0*/  FMNMX R5, R5, 1.0000000116860974231e-07, !PT ;  /* 0x33d6bf9505057809 */ /* 0x004fe40007800000 */
[----:B---3--:R-:W-:-:S02]  /*0ab0*/  FMNMX R13, R13, 1.0000000116860974231e-07, !PT ;  /* 0x33d6bf950d0d7809 */ /* 0x008fc40007800000 */
[----:B------:R-:W-:Y:S02]  /*0ac0*/  FMNMX R5, R5, 0.99999988079071044922, PT ;  /* 0x3f7ffffe05057809 */ /* 0x000fe40003800000 */
[----:B------:R-:W-:Y:S02]  /*0ad0*/  FMNMX R13, R13, 0.99999988079071044922, PT ;  /* 0x3f7ffffe0d0d7809 */ /* 0x000fe40003800000 */
[----:B------:R-:W-:Y:S02]  /*0ae0*/  FSETP.GEU.AND P2, PT, R5, 1.175494350822287508e-38, PT ;  /* 0x008000000500780b */ /* 0x000fe40003f4e000 */
[----:B------:R-:W-:Y:S02]  /*0af0*/  FSETP.GEU.AND P3, PT, R13, 1.175494350822287508e-38, PT ;  /* 0x008000000d00780b */ /* 0x000fe40003f6e000 */
[----:B------:R-:W-:-:S09]  /*0b00*/  FSEL R19, RZ, -23, P2 ;  /* 0xc1b80000ff137808 */ /* 0x000fd20001000000 */
[----:B------:R-:W-:Y:S02]  /*0b10*/  @!P2 FMUL R5, R5, 8388608 ;  /* 0x4b0000000505a820 */ /* 0x000fe40000400000 */
[----:B------:R-:W-:-:S03]  /*0b20*/  @!P3 FMUL R13, R13, 8388608 ;  /* 0x4b0000000d0db820 */ /* 0x000fc60000400000 */
[----:B------:R-:W-:Y:S02]  /*0b30*/  IADD3 R18, PT, PT, R5, -0x3f2aaaab, RZ ;  /* 0xc0d5555505127810 */ /* 0x000fe40007ffe0ff */
[----:B------:R-:W-:Y:S02]  /*0b40*/  IADD3 R16, PT, PT, R13, -0x3f2aaaab, RZ ;  /* 0xc0d555550d107810 */ /* 0x000fe40007ffe0ff */
[----:B------:R-:W-:Y:S02]  /*0b50*/  LOP3.LUT R18, R18, 0xff800000, RZ, 0xc0, !PT ;  /* 0xff80000012127812 */ /* 0x000fe400078ec0ff */
[----:B0-----:R-:W-:Y:S02]  /*0b60*/  LOP3.LUT R14, R16, 0xff800000, RZ, 0xc0, !PT ;  /* 0xff800000100e7812 */ /* 0x001fe400078ec0ff */
[----:B------:R-:W-:Y:S02]  /*0b70*/  IADD3 R16, PT, PT, R5, -R18, RZ ;  /* 0x8000001205107210 */ /* 0x000fe40007ffe0ff */
[----:B------:R-:W-:-:S02]  /*0b80*/  IADD3 R15, PT, PT, R13, -R14, RZ ;  /* 0x8000000e0d0f7210 */ /* 0x000fc40007ffe0ff */
[----:B------:R-:W-:Y:S01]  /*0b90*/  ISETP.GT.U32.AND P2, PT, R5, 0x7f7fffff, PT ;  /* 0x7f7fffff0500780c */ /* 0x000fe20003f44070 */
[----:B------:R-:W-:Y:S01]  /*0ba0*/  FADD R16, R16, -1 ;  /* 0xbf80000010107421 */ /* 0x000fe20000000000 */
[----:B------:R-:W-:Y:S01]  /*0bb0*/  I2FP.F32.S32 R18, R18 ;  /* 0x0000001200127245 */ /* 0x000fe20000201400 */
[----:B------:R-:W-:Y:S01]  /*0bc0*/  FADD R15, R15, -1 ;  /* 0xbf8000000f0f7421 */ /* 0x000fe20000000000 */
[----:B------:R-:W-:Y:S01]  /*0bd0*/  I2FP.F32.S32 R14, R14 ;  /* 0x0000000e000e7245 */ /* 0x000fe20000201400 */
[-C--:B------:R-:W-:Y:S01]  /*0be0*/  FFMA R17, R16, -R20.reuse, 0.14084610342979431152 ;  /* 0x3e1039f610117423 */ /* 0x080fe20000000814 */
[----:B------:R-:W-:Y:S01]  /*0bf0*/  FSETP.NEU.AND P4, PT, R13, RZ, PT ;  /* 0x000000ff0d00720b */ /* 0x000fe20003f8d000 */
[C---:B------:R-:W-:Y:S01]  /*0c00*/  FFMA R20, R15.reuse, -R20, 0.14084610342979431152 ;  /* 0x3e1039f60f147423 */ /* 0x040fe20000000814 */
[----:B------:R-:W-:Y:S01]  /*0c10*/  FFMA R18, R18, 1.1920928955078125e-07, R19 ;  /* 0x3400000012127823 */ /* 0x000fe20000000013 */
[----:B------:R-:W-:Y:S02]  /*0c20*/  FFMA R17, R16, R17, -0.12148627638816833496 ;  /* 0xbdf8cdcc10117423 */ /* 0x000fe40000000011 */
[----:B------:R-:W-:-:S02]  /*0c30*/  FFMA R20, R15, R20, -0.12148627638816833496 ;  /* 0xbdf8cdcc0f147423 */ /* 0x000fc40000000014 */
[C---:B------:R-:W-:Y:S02]  /*0c40*/  FFMA R17, R16.reuse, R17, 0.13980610668659210205 ;  /* 0x3e0f295510117423 */ /* 0x040fe40000000011 */
[C---:B------:R-:W-:Y:S02]  /*0c50*/  FFMA R20, R15.reuse, R20, 0.13980610668659210205 ;  /* 0x3e0f29550f147423 */ /* 0x040fe40000000014 */
[C---:B------:R-:W-:Y:S02]  /*0c60*/  FFMA R17, R16.reuse, R17, -0.16684235632419586182 ;  /* 0xbe2ad8b910117423 */ /* 0x040fe40000000011 */
[C---:B------:R-:W-:Y:S02]  /*0c70*/  FFMA R20, R15.reuse, R20, -0.16684235632419586182 ;  /* 0xbe2ad8b90f147423 */ /* 0x040fe40000000014 */
[----:B------:R-:W-:Y:S02]  /*0c80*/  FFMA R17, R16, R17, 0.20012299716472625732 ;  /* 0x3e4ced0b10117423 */ /* 0x000fe40000000011 */
[----:B------:R-:W-:-:S02]  /*0c90*/  FFMA R20, R15, R20, 0.20012299716472625732 ;  /* 0x3e4ced0b0f147423 */ /* 0x000fc40000000014 */
[C---:B------:R-:W-:Y:S02]  /*0ca0*/  FFMA R17, R16.reuse, R17, -0.24999669194221496582 ;  /* 0xbe7fff2210117423 */ /* 0x040fe40000000011 */
[C---:B------:R-:W-:Y:S02]  /*0cb0*/  FFMA R20, R15.reuse, R20, -0.24999669194221496582 ;  /* 0xbe7fff220f147423 */ /* 0x040fe40000000014 */
[C---:B------:R-:W-:Y:S01]  /*0cc0*/  FFMA R21, R16.reuse, R17, 0.33333182334899902344 ;  /* 0x3eaaaa7810157423 */ /* 0x040fe20000000011 */
[----:B------:R-:W-:Y:S01]  /*0cd0*/  FSEL R17, RZ, -23, P3 ;  /* 0xc1b80000ff117808 */ /* 0x000fe20001800000 */
[----:B------:R-:W-:Y:S01]  /*0ce0*/  FFMA R20, R15, R20, 0.33333182334899902344 ;  /* 0x3eaaaa780f147423 */ /* 0x000fe20000000014 */
[----:B------:R-:W-:Y:S01]  /*0cf0*/  ISETP.GT.U32.AND P3, PT, R13, 0x7f7fffff, PT ;  /* 0x7f7fffff0d00780c */ /* 0x000fe20003f64070 */
[----:B------:R-:W-:Y:S02]  /*0d00*/  FFMA R21, R16, R21, -0.5 ;  /* 0xbf00000010157423 */ /* 0x000fe40000000015 */
[----:B------:R-:W-:Y:S01]  /*0d10*/  FFMA R20, R15, R20, -0.5 ;  /* 0xbf0000000f147423 */ /* 0x000fe20000000014 */
[----:B------:R-:W-:Y:S01]  /*0d20*/  FFMA R14, R14, 1.1920928955078125e-07, R17 ;  /* 0x340000000e0e7823 */ /* 0x000fe20000000011 */
[----:B------:R-:W-:-:S02]  /*0d30*/  FMUL R21, R16, R21 ;  /* 0x0000001510157220 */ /* 0x000fc40000400000 */
[C---:B------:R-:W-:Y:S02]  /*0d40*/  FMUL R20, R15.reuse, R20 ;  /* 0x000000140f147220 */ /* 0x040fe40000400000 */
[----:B------:R-:W-:Y:S01]  /*0d50*/  FFMA R21, R16, R21, R16 ;  /* 0x0000001510157223 */ /* 0x000fe20000000010 */
[----:B------:R-:W-:Y:S01]  /*0d60*/  MOV R16, 0x7f800000 ;  /* 0x7f80000000107802 */ /* 0x000fe20000000f00 */
[----:B------:R-:W-:Y:S02]  /*0d70*/  FFMA R15, R15, R20, R15 ;  /* 0x000000140f0f7223 */ /* 0x000fe4000000000f */
[----:B------:R-:W-:Y:S02]  /*0d80*/  FFMA R18, R18, 0.69314718246459960938, R21 ;  /* 0x3f31721812127823 */ /* 0x000fe40000000015 */
[CC--:B------:R-:W-:Y:S01]  /*0d90*/  @P2 FFMA R18, R5.reuse, R16.reuse, +INF ;  /* 0x7f80000005122423 */ /* 0x0c0fe20000000010 */
[----:B------:R-:W-:Y:S01]  /*0da0*/  FSETP.NEU.AND P2, PT, R5, RZ, PT ;  /* 0x000000ff0500720b */ /* 0x000fe20003f4d000 */
[----:B------:R-:W-:Y:S01]  /*0db0*/  FFMA R14, R14, 0.69314718246459960938, R15 ;  /* 0x3f3172180e0e7823 */ /* 0x000fe2000000000f */
[----:B------:R-:W-:-:S02]  /*0dc0*/  @P3 FFMA R14, R13, R16, +INF ;  /* 0x7f8000000d0e3423 */ /* 0x000fc40000000010 */
[----:B------:R-:W-:-:S03]  /*0dd0*/  FSEL R18, R18, -INF , P2 ;  /* 0xff80000012127808 */ /* 0x000fc60001000000 */
[----:B------:R-:W-:Y:S02]  /*0de0*/  FSEL R14, R14, -INF , P4 ;  /* 0xff8000000e0e7808 */ /* 0x000fe40002000000 */
[----:B----4-:R-:W-:-:S04]  /*0df0*/  FFMA R3, -R3, R18, R12 ;  /* 0x0000001203037223 */ /* 0x010fc8000000010c */
[----:B-----5:R-:W-:-:S07]  /*0e00*/  FFMA R12, -R4, R14, R3 ;  /* 0x0000000e040c7223 */ /* 0x020fce0000000103 */
.L_x_21:
[----:B------:R-:W-:Y:S05]  /*0e10*/  @!P1 BRA `(.L_x_20) ;  /* 0x0000000000909947 */ /* 0x000fea0003800000 */
[----:B------:R-:W0:Y:S01]  /*0e20*/  LDC.64 R14, c[0x0][0x388] ;  /* 0x0000e200ff0e7b82 */ /* 0x000e220000000a00 */
[----:B------:R-:W-:-:S07]  /*0e30*/  IADD3 R11, PT, PT, R11, R2, RZ ;  /* 0x000000020b0b7210 */ /* 0x000fce0007ffe0ff */
[----:B------:R-:W1:Y:S01]  /*0e40*/  LDC.64 R4, c[0x0][0x380] ;  /* 0x0000e000ff047b82 */ /* 0x000e620000000a00 */
[----:B0-----:R-:W-:-:S06]  /*0e50*/  IMAD.WIDE R14, R11, 0x4, R14 ;  /* 0x000000040b0e7825 */ /* 0x001fcc00078e020e */
[----:B------:R-:W2:Y:S01]  /*0e60*/  LDG.E R14, desc[UR6][R14.64] ;  /* 0x000000060e0e7981 */ /* 0x000ea2000c1e1900 */
[----:B-1----:R-:W-:-:S05]  /*0e70*/  IMAD.WIDE R4, R11, 0x4, R4 ;  /* 0x000000040b047825 */ /* 0x002fca00078e0204 */
[----:B------:R0:W3:Y:S02]  /*0e80*/  LDG.E R3, desc[UR6][R4.64] ;  /* 0x0000000604037981 */ /* 0x0000e4000c1e1900 */
[----:B0-----:R-:W-:Y:S02]  /*0e90*/  MOV R5, 0x7f800000 ;  /* 0x7f80000000057802 */ /* 0x001fe40000000f00 */
[----:B--2---:R-:W-:Y:S01]  /*0ea0*/  FMNMX R2, R14, 1.0000000116860974231e-07, !PT ;  /* 0x33d6bf950e027809 */ /* 0x004fe20007800000 */
[----:B------:R-:W-:-:S03]  /*0eb0*/  HFMA2 R14, -RZ, RZ, 1.5048828125, 33.21875 ;  /* 0x3e055027ff0e7431 */ /* 0x000fc600000001ff */
[----:B------:R-:W-:-:S04]  /*0ec0*/  FMNMX R2, R2, 0.99999988079071044922, PT ;  /* 0x3f7ffffe02027809 */ /* 0x000fc80003800000 */
[----:B------:R-:W-:-:S04]  /*0ed0*/  FSETP.GEU.AND P1, PT, R2, 1.175494350822287508e-38, PT ;  /* 0x008000000200780b */ /* 0x000fc80003f2e000 */
[----:B------:R-:W-:-:S09]  /*0ee0*/  FSEL R4, RZ, -23, P1 ;  /* 0xc1b80000ff047808 */ /* 0x000fd20000800000 */
[----:B------:R-:W-:-:S05]  /*0ef0*/  @!P1 FMUL R2, R2, 8388608 ;  /* 0x4b00000002029820 */ /* 0x000fca0000400000 */
[C---:B------:R-:W-:Y:S02]  /*0f00*/  IADD3 R11, PT, PT, R2.reuse, -0x3f2aaaab, RZ ;  /* 0xc0d55555020b7810 */ /* 0x040fe40007ffe0ff */
[----:B------:R-:W-:Y:S02]  /*0f10*/  ISETP.GT.U32.AND P1, PT, R2, 0x7f7fffff, PT ;  /* 0x7f7fffff0200780c */ /* 0x000fe40003f24070 */
[----:B------:R-:W-:-:S04]  /*0f20*/  LOP3.LUT R11, R11, 0xff800000, RZ, 0xc0, !PT ;  /* 0xff8000000b0b7812 */ /* 0x000fc800078ec0ff */
[-C--:B------:R-:W-:Y:S02]  /*0f30*/  IADD3 R13, PT, PT, R2, -R11.reuse, RZ ;  /* 0x8000000b020d7210 */ /* 0x080fe40007ffe0ff */
[----:B------:R-:W-:-:S03]  /*0f40*/  I2FP.F32.S32 R11, R11 ;  /* 0x0000000b000b7245 */ /* 0x000fc60000201400 */
[----:B------:R-:W-:Y:S02]  /*0f50*/  FADD R13, R13, -1 ;  /* 0xbf8000000d0d7421 */ /* 0x000fe40000000000 */
[----:B------:R-:W-:Y:S02]  /*0f60*/  FFMA R4, R11, 1.1920928955078125e-07, R4 ;  /* 0x340000000b047823 */ /* 0x000fe40000000004 */
        /* <DEDUP_REMOVED lines=9> */
[----:B------:R-:W-:-:S04]  /*1000*/  FFMA R13, R13, R14, R13 ;  /* 0x0000000e0d0d7223 */ /* 0x000fc8000000000d */
[----:B------:R-:W-:Y:S01]  /*1010*/  FFMA R4, R4, 0.69314718246459960938, R13 ;  /* 0x3f31721804047823 */ /* 0x000fe2000000000d */
[C---:B------:R-:W-:Y:S01]  /*1020*/  @P1 FFMA R4, R2.reuse, R5, +INF ;  /* 0x7f80000002041423 */ /* 0x040fe20000000005 */
[----:B------:R-:W-:-:S04]  /*1030*/  FSETP.NEU.AND P1, PT, R2, RZ, PT ;  /* 0x000000ff0200720b */ /* 0x000fc80003f2d000 */
[----:B------:R-:W-:-:S05]  /*1040*/  FSEL R4, R4, -INF , P1 ;  /* 0xff80000004047808 */ /* 0x000fca0000800000 */
[----:B---3--:R-:W-:-:S07]  /*1050*/  FFMA R12, -R3, R4, R12 ;  /* 0x00000004030c7223 */ /* 0x008fce000000010c */
.L_x_20:
[----:B------:R-:W-:Y:S05]  /*1060*/  @!P0 BRA `(.L_x_22) ;  /* 0xfffffff0002c8947 */ /* 0x000fea000383ffff */
.L_x_17:
[----:B------:R-:W-:Y:S05]  /*1070*/  BSYNC.RECONVERGENT B0 ;  /* 0x0000000000007941 */ /* 0x000fea0003800200 */
.L_x_16:
[----:B------:R-:W0:Y:S01]  /*1080*/  S2UR UR5, SR_CgaCtaId ;  /* 0x00000000000579c3 */ /* 0x000e220000008800 */
[----:B------:R-:W-:Y:S01]  /*1090*/  UMOV UR4, 0x400 ;  /* 0x0000040000047882 */ /* 0x000fe20000000000 */
[----:B------:R-:W-:Y:S02]  /*10a0*/  ISETP.GE.U32.AND P0, PT, R7, 0x2, PT ;  /* 0x000000020700780c */ /* 0x000fe40003f06070 */
[----:B------:R-:W-:Y:S01]  /*10b0*/  ISETP.NE.AND P1, PT, R0, RZ, PT ;  /* 0x000000ff0000720c */ /* 0x000fe20003f25270 */
[----:B0-----:R-:W-:-:S06]  /*10c0*/  ULEA UR4, UR5, UR4, 0x18 ;  /* 0x0000000405047291 */ /* 0x001fcc000f8ec0ff */
[----:B------:R-:W-:-:S05]  /*10d0*/  LEA R3, R0, UR4, 0x2 ;  /* 0x0000000400037c11 */ /* 0x000fca000f8e10ff */
[----:B------:R0:W-:Y:S01]  /*10e0*/  STS [R3], R12 ;  /* 0x0000000c03007388 */ /* 0x0001e20000000800 */
[----:B------:R-:W-:Y:S06]  /*10f0*/  BAR.SYNC.DEFER_BLOCKING 0x0 ;  /* 0x0000000000007b1d */ /* 0x000fec0000010000 */
[----:B------:R-:W-:Y:S05]  /*1100*/  @!P0 BRA `(.L_x_23) ;  /* 0x00000000002c8947 */ /* 0x000fea0003800000 */
.L_x_24:
[----:B------:R-:W-:-:S04]  /*1110*/  SHF.R.U32.HI R6, RZ, 0x1, R7 ;  /* 0x00000001ff067819 */ /* 0x000fc80000011607 */
[----:B------:R-:W-:-:S13]  /*1120*/  ISETP.GE.U32.AND P0, PT, R0, R6, PT ;  /* 0x000000060000720c */ /* 0x000fda0003f06070 */
[----:B------:R-:W-:Y:S01]  /*1130*/  @!P0 LEA R2, R6, R3, 0x2 ;  /* 0x0000000306028211 */ /* 0x000fe200078e10ff */
[----:B------:R-:W-:Y:S05]  /*1140*/  @!P0 LDS R5, [R3] ;  /* 0x0000000003058984 */ /* 0x000fea0000000800 */
[----:B------:R-:W1:Y:S02]  /*1150*/  @!P0 LDS R2, [R2] ;  /* 0x0000000002028984 */ /* 0x000e640000000800 */
[----:B-1----:R-:W-:-:S05]  /*1160*/  @!P0 FADD R4, R2, R5 ;  /* 0x0000000502048221 */ /* 0x002fca0000000000 */
[----:B------:R1:W-:Y:S01]  /*1170*/  @!P0 STS [R3], R4 ;  /* 0x0000000403008388 */ /* 0x0003e20000000800 */
[----:B------:R-:W-:Y:S01]  /*1180*/  BAR.SYNC.DEFER_BLOCKING 0x0 ;  /* 0x0000000000007b1d */ /* 0x000fe20000010000 */
[----:B------:R-:W-:Y:S02]  /*1190*/  ISETP.GT.U32.AND P0, PT, R7, 0x3, PT ;  /* 0x000000030700780c */ /* 0x000fe40003f04070 */
[----:B------:R-:W-:-:S11]  /*11a0*/  MOV R7, R6 ;  /* 0x0000000600077202 */ /* 0x000fd60000000f00 */
[----:B-1----:R-:W-:Y:S05]  /*11b0*/  @P0 BRA `(.L_x_24) ;  /* 0xfffffffc00d40947 */ /* 0x002fea000383ffff */
.L_x_23:
[----:B------:R-:W-:Y:S05]  /*11c0*/  @P1 EXIT ;  /* 0x000000000000194d */ /* 0x000fea0003800000 */
[----:B------:R-:W1:Y:S01]  /*11d0*/  S2UR UR5, SR_CgaCtaId ;  /* 0x00000000000579c3 */ /* 0x000e620000008800 */
[----:B------:R-:W-:-:S07]  /*11e0*/  UMOV UR4, 0x400 ;  /* 0x0000040000047882 */ /* 0x000fce0000000000 */
[----:B0-----:R-:W0:Y:S01]  /*11f0*/  LDC.64 R2, c[0x0][0x390] ;  /* 0x0000e400ff027b82 */ /* 0x001e220000000a00 */
[----:B-1----:R-:W-:-:S09]  /*1200*/  ULEA UR4, UR5, UR4, 0x18 ;  /* 0x0000000405047291 */ /* 0x002fd2000f8ec0ff */
[----:B------:R-:W0:Y:S04]  /*1210*/  LDS R5, [UR4] ;  /* 0x00000004ff057984 */ /* 0x000e280008000800 */
[----:B0-----:R-:W-:Y:S01]  /*1220*/  REDG.E.ADD.F32.FTZ.RN.STRONG.GPU desc[UR6][R2.64], R5 ;  /* 0x00000005020079a6 */ /* 0x001fe2000c12f306 */
[----:B------:R-:W-:Y:S05]  /*1230*/  EXIT ;  /* 0x000000000000794d */ /* 0x000fea0003800000 */
.L_x_25:
        /* <DEDUP_REMOVED lines=12> */
.L_x_71:


//--------------------- .text._Z17bce_loss_backwardPKfS0_Pfi --------------------------
	.section	.text._Z17bce_loss_backwardPKfS0_Pfi,"ax",@progbits
	.align	128
        .global         _Z17bce_loss_backwardPKfS0_Pfi
        .type           _Z17bce_loss_backwardPKfS0_Pfi,@function
        .size           _Z17bce_loss_backwardPKfS0_Pfi,(.L_x_68 - _Z17bce_loss_backwardPKfS0_Pfi)
        .other          _Z17bce_loss_backwardPKfS0_Pfi,@"STO_CUDA_ENTRY STV_DEFAULT"
_Z17bce_loss_backwardPKfS0_Pfi:
.text._Z17bce_loss_backwardPKfS0_Pfi:
[----:B------:R-:W0:Y:S01]  /*0000*/  LDC R1, c[0x0][0x37c] ;  /* 0x0000df00ff017b82 */ /* 0x000e220000000800 */
[----:B------:R-:W1:Y:S01]  /*0010*/  S2R R0, SR_TID.X ;  /* 0x0000000000007919 */ /* 0x000e620000002100 */
[----:B------:R-:W2:Y:S06]  /*0020*/  LDCU UR5, c[0x0][0x2fc] ;  /* 0x00005f80ff0577ac */ /* 0x000eac0008000800 */
[----:B------:R-:W1:Y:S01]  /*0030*/  S2UR UR6, SR_CTAID.X ;  /* 0x00000000000679c3 */ /* 0x000e620000002500 */
[----:B0-----:R-:W-:Y:S01]  /*0040*/  VIADD R1, R1, 0xffffffe0 ;  /* 0xffffffe001017836 */ /* 0x001fe20000000000 */
[----:B------:R-:W0:Y:S01]  /*0050*/  LDCU UR7, c[0x0][0x398] ;  /* 0x00007300ff0777ac */ /* 0x000e220008000800 */
[----:B------:R-:W3:Y:S05]  /*0060*/  LDCU UR4, c[0x0][0x2f8] ;  /* 0x00005f00ff0477ac */ /* 0x000eea0008000800 */
[----:B------:R-:W1:Y:S01]  /*0070*/  LDC R3, c[0x0][0x360] ;  /* 0x0000d800ff037b82 */ /* 0x000e620000000800 */
[----:B---3--:R-:W-:-:S05]  /*0080*/  IADD3 R6, P1, PT, R1, UR4, RZ ;  /* 0x0000000401067c10 */ /* 0x008fca000ff3e0ff */
[----:B--2---:R-:W-:Y:S02]  /*0090*/  IMAD.X R7, RZ, RZ, UR5, P1 ;  /* 0x00000005ff077e24 */ /* 0x004fe400088e06ff */
[----:B-1----:R-:W-:-:S05]  /*00a0*/  IMAD R0, R3, UR6, R0 ;  /* 0x0000000603007c24 */ /* 0x002fca000f8e0200 */
[----:B0-----:R-:W-:-:S13]  /*00b0*/  ISETP.GE.AND P0, PT, R0, UR7, PT ;  /* 0x0000000700007c0c */ /* 0x001fda000bf06270 */
[----:B------:R-:W-:Y:S05]  /*00c0*/  @P0 EXIT ;  /* 0x000000000000094d */ /* 0x000fea0003800000 */
[----:B------:R-:W0:Y:S01]  /*00d0*/  LDC.64 R8, c[0x0][0x388] ;  /* 0x0000e200ff087b82 */ /* 0x000e220000000a00 */
[----:B------:R-:W1:Y:S07]  /*00e0*/  LDCU.64 UR4, c[0x0][0x358] ;  /* 0x00006b00ff0477ac */ /* 0x000e6e0008000a00 */
[----:B------:R-:W2:Y:S01]  /*00f0*/  LDC.64 R4, c[0x0][0x380] ;  /* 0x0000e000ff047b82 */ /* 0x000ea20000000a00 */
[----:B0-----:R-:W-:-:S06]  /*0100*/  IMAD.WIDE R8, R0, 0x4, R8 ;  /* 0x0000000400087825 */ /* 0x001fcc00078e0208 */
[----:B-1----:R-:W3:Y:S01]  /*0110*/  LDG.E R9, desc[UR4][R8.64] ;  /* 0x0000000408097981 */ /* 0x002ee2000c1e1900 */
[----:B--2---:R-:W-:-:S05]  /*0120*/  IMAD.WIDE R4, R0, 0x4, R4 ;  /* 0x0000000400047825 */ /* 0x004fca00078e0204 */
[----:B------:R0:W3:Y:S02]  /*0130*/  LDG.E R2, desc[UR4][R4.64] ;  /* 0x0000000404027981 */ /* 0x0000e4000c1e1900 */
[----:B0-----:R-:W-:-:S04]  /*0140*/  I2FP.F32.S32 R4, UR7 ;  /* 0x0000000700047c45 */ /* 0x001fc80008201400 */
[----:B------:R-:W0:Y:S01]  /*0150*/  MUFU.RCP R11, R4 ;  /* 0x00000004000b7308 */ /* 0x000e220000001000 */
[----:B------:R-:W-:Y:S01]  /*0160*/  BSSY.RECONVERGENT B0, `(.L_x_26) ;  /* 0x000000c000007945 */ /* 0x000fe20003800200 */
[----:B0-----:R-:W-:-:S04]  /*0170*/  FFMA R10, -R4, R11, 1 ;  /* 0x3f800000040a7423 */ /* 0x001fc8000000010b */
[----:B------:R-:W-:Y:S01]  /*0180*/  FFMA R10, R11, R10, R11 ;  /* 0x0000000a0b0a7223 */ /* 0x000fe2000000000b */
[----:B---3--:R-:W-:-:S04]  /*0190*/  FADD R3, -R2, R9 ;  /* 0x0000000902037221 */ /* 0x008fc80000000100 */
[----:B------:R-:W0:Y:S01]  /*01a0*/  FCHK P0, R3, R4 ;  /* 0x0000000403007302 */ /* 0x000e220000000000 */
[----:B------:R-:W-:-:S04]  /*01b0*/  FFMA R11, R3, R10, RZ ;  /* 0x0000000a030b7223 */ /* 0x000fc800000000ff */
[----:B------:R-:W-:-:S04]  /*01c0*/  FFMA R12, -R4, R11, R3 ;  /* 0x0000000b040c7223 */ /* 0x000fc80000000103 */
[----:B------:R-:W-:Y:S01]  /*01d0*/  FFMA R10, R10, R12, R11 ;  /* 0x0000000c0a0a7223 */ /* 0x000fe2000000000b */
[----:B0-----:R-:W-:Y:S06]  /*01e0*/  @!P0 BRA `(.L_x_27) ;  /* 0x00000000000c8947 */ /* 0x001fec0003800000 */
[----:B------:R-:W-:-:S07]  /*01f0*/  MOV R8, 0x210 ;  /* 0x0000021000087802 */ /* 0x000fce0000000f00 */
[----:B------:R-:W-:Y:S05]  /*0200*/  CALL.REL.NOINC `($__internal_1_$__cuda_sm3x_div_rn_noftz_f32_slowpath) ;  /* 0x0000000000547944 */ /* 0x000fea0003c00000 */
[----:B------:R-:W-:-:S07]  /*0210*/  IMAD.MOV.U32 R10, RZ, RZ, R3 ;  /* 0x000000ffff0a7224 */ /* 0x000fce00078e0003 */
.L_x_27:
[----:B------:R-:W-:Y:S05]  /*0220*/  BSYNC.RECONVERGENT B0 ;  /* 0x0000000000007941 */ /* 0x000fea0003800200 */
.L_x_26:
[----:B------:R-:W0:Y:S01]  /*0230*/  LDC.64 R4, c[0x0][0x390] ;  /* 0x0000e400ff047b82 */ /* 0x000e220000000a00 */
[C---:B------:R-:W-:Y:S01]  /*0240*/  ISETP.GT.AND P0, PT, R0.reuse, 0x3, PT ;  /* 0x000000030000780c */ /* 0x040fe20003f04270 */
[----:B0-----:R-:W-:-:S05]  /*0250*/  IMAD.WIDE R4, R0, 0x4, R4 ;  /* 0x0000000400047825 */ /* 0x001fca00078e0204 */
[----:B------:R0:W-:Y:S07]  /*0260*/  STG.E desc[UR4][R4.64], R10 ;  /* 0x0000000a04007986 */ /* 0x0001ee000c101904 */
[----:B------:R-:W-:Y:S05]  /*0270*/  @P0 EXIT ;  /* 0x000000000000094d */ /* 0x000fea0003800000 */
[----:B------:R-:W-:Y:S01]  /*0280*/  F2F.F64.F32 R8, R9 ;  /* 0x0000000900087310 */ /* 0x000fe20000201800 */
[----:B------:R-:W-:Y:S01]  /*0290*/  MOV R12, 0x8 ;  /* 0x00000008000c7802 */ /* 0x000fe20000000f00 */
[----:B------:R1:W-:Y:S01]  /*02a0*/  STL [R1], R0 ;  /* 0x0000000001007387 */ /* 0x0003e20000100800 */
[----:B------:R-:W2:Y:S04]  /*02b0*/  LDCU.64 UR4, c[0x4][URZ] ;  /* 0x01000000ff0477ac */ /* 0x000ea80008000a00 */
[----:B------:R-:W3:Y:S01]  /*02c0*/  LDC.64 R12, c[0x4][R12] ;  /* 0x010000000c0c7b82 */ /* 0x000ee20000000a00 */
[----:B0-----:R-:W0:Y:S08]  /*02d0*/  F2F.F64.F32 R10, R10 ;  /* 0x0000000a000a7310 */ /* 0x001e300000201800 */
[----:B------:R-:W4:Y:S01]  /*02e0*/  F2F.F64.F32 R2, R2 ;  /* 0x0000000200027310 */ /* 0x000f220000201800 */
[----:B--2---:R-:W-:Y:S01]  /*02f0*/  IMAD.U32 R4, RZ, RZ, UR4 ;  /* 0x00000004ff047e24 */ /* 0x004fe2000f8e00ff */
[----:B0-----:R1:W-:Y:S01]  /*0300*/  STL.128 [R1+0x10], R8 ;  /* 0x0000100801007387 */ /* 0x0013e20000100c00 */
[----:B------:R-:W-:-:S03]  /*0310*/  IMAD.U32 R5, RZ, RZ, UR5 ;  /* 0x00000005ff057e24 */ /* 0x000fc6000f8e00ff */
[----:B----4-:R1:W-:Y:S04]  /*0320*/  STL.64 [R1+0x8], R2 ;  /* 0x0000080201007387 */ /* 0x0103e80000100a00 */
[----:B------:R-:W-:-:S07]  /*0330*/  LEPC R20, `(.L_x_28) ;  /* 0x000000001014794e */ /* 0x000fce0000000000 */
[----:B-1-3--:R-:W-:Y:S05]  /*0340*/  CALL.ABS.NOINC R12 ;  /* 0x000000000c007343 */ /* 0x00afea0003c00000 */
.L_x_28:
[----:B------:R-:W-:Y:S05]  /*0350*/  EXIT ;  /* 0x000000000000794d */ /* 0x000fea0003800000 */
        .weak           $__internal_1_$__cuda_sm3x_div_rn_noftz_f32_slowpath
        .type           $__internal_1_$__cuda_sm3x_div_rn_noftz_f32_slowpath,@function
        .size           $__internal_1_$__cuda_sm3x_div_rn_noftz_f32_slowpath,(.L_x_68 - $__internal_1_$__cuda_sm3x_div_rn_noftz_f32_slowpath)
$__internal_1_$__cuda_sm3x_div_rn_noftz_f32_slowpath:
[--C-:B------:R-:W-:Y:S01]  /*0360*/  SHF.R.U32.HI R10, RZ, 0x17, R4.reuse ;  /* 0x00000017ff0a7819 */ /* 0x100fe20000011604 */
[----:B------:R-:W-:Y:S01]  /*0370*/  BSSY.RECONVERGENT B1, `(.L_x_29) ;  /* 0x0000064000017945 */ /* 0x000fe20003800200 */
[--C-:B------:R-:W-:Y:S01]  /*0380*/  SHF.R.U32.HI R5, RZ, 0x17, R3.reuse ;  /* 0x00000017ff057819 */ /* 0x100fe20000011603 */
[----:B------:R-:W-:Y:S01]  /*0390*/  IMAD.MOV.U32 R12, RZ, RZ, R3 ;  /* 0x000000ffff0c7224 */ /* 0x000fe200078e0003 */
[----:B------:R-:W-:Y:S01]  /*03a0*/  LOP3.LUT R10, R10, 0xff, RZ, 0xc0, !PT ;  /* 0x000000ff0a0a7812 */ /* 0x000fe200078ec0ff */
[----:B------:R-:W-:Y:S01]  /*03b0*/  IMAD.MOV.U32 R13, RZ, RZ, R4 ;  /* 0x000000ffff0d7224 */ /* 0x000fe200078e0004 */
        /* <DEDUP_REMOVED lines=30> */
.L_x_30:
[----:B------:R-:W-:Y:S01]  /*05a0*/  LEA R4, R10, 0xc0800000, 0x17 ;  /* 0xc08000000a047811 */ /* 0x000fe200078eb8ff */
[----:B------:R-:W-:Y:S01]  /*05b0*/  VIADD R11, R11, 0xffffff81 ;  /* 0xffffff810b0b7836 */ /* 0x000fe20000000000 */
[----:B------:R-:W-:Y:S03]  /*05c0*/  BSSY.RECONVERGENT B2, `(.L_x_35) ;  /* 0x0000035000027945 */ /* 0x000fe60003800200 */
[----:B------:R-:W-:Y:S01]  /*05d0*/  IMAD.IADD R4, R13, 0x1, -R4 ;  /* 0x000000010d047824 */ /* 0x000fe200078e0a04 */
[C---:B------:R-:W-:Y:S01]  /*05e0*/  IADD3 R10, PT, PT, R11.reuse, 0x7f, -R10 ;  /* 0x0000007f0b0a7810 */ /* 0x040fe20007ffe80a */
[----:B------:R-:W-:Y:S02]  /*05f0*/  IMAD R3, R11, -0x800000, R12 ;  /* 0xff8000000b037824 */ /* 0x000fe400078e020c */
[----:B------:R-:W0:Y:S01]  /*0600*/  MUFU.RCP R13, R4 ;  /* 0x00000004000d7308 */ /* 0x000e220000001000 */
[----:B------:R-:W-:Y:S01]  /*0610*/  FADD.FTZ R14, -R4, -RZ ;  /* 0x800000ff040e7221 */ /* 0x000fe20000010100 */
[----:B------:R-:W-:-:S03]  /*0620*/  IMAD.IADD R10, R10, 0x1, R5 ;  /* 0x000000010a0a7824 */ /* 0x000fc600078e0205 */
[----:B0-----:R-:W-:-:S04]  /*0630*/  FFMA R16, R13, R14, 1 ;  /* 0x3f8000000d107423 */ /* 0x001fc8000000000e */
        /* <DEDUP_REMOVED lines=20> */
[C---:B------:R-:W-:Y:S02]  /*0780*/  VIADD R11, R14.reuse, 0x20 ;  /* 0x000000200e0b7836 */ /* 0x040fe40000000000 */
[CCC-:B------:R-:W-:Y:S01]  /*0790*/  FFMA.RM R5, R15.reuse, R13.reuse, R12.reuse ;  /* 0x0000000d0f057223 */ /* 0x1c0fe2000000400c */
[----:B------:R-:W-:Y:S02]  /*07a0*/  ISETP.NE.AND P2, PT, R14, RZ, PT ;  /* 0x000000ff0e00720c */ /* 0x000fe40003f45270 */
[----:B------:R-:W-:Y:S01]  /*07b0*/  LOP3.LUT R10, R4, 0x7fffff, RZ, 0xc0, !PT ;  /* 0x007fffff040a7812 */ /* 0x000fe200078ec0ff */
[----:B------:R-:W-:Y:S01]  /*07c0*/  FFMA.RP R4, R15, R13, R12 ;  /* 0x0000000d0f047223 */ /* 0x000fe2000000800c */
[----:B------:R-:W-:Y:S01]  /*07d0*/  IMAD.MOV R12, RZ, RZ, -R14 ;  /* 0x000000ffff0c7224 */ /* 0x000fe200078e0a0e */
[----:B------:R-:W-:Y:S02]  /*07e0*/  ISETP.NE.AND P1, PT, R14, RZ, PT ;  /* 0x000000ff0e00720c */ /* 0x000fe40003f25270 */
[----:B------:R-:W-:-:S02]  /*07f0*/  LOP3.LUT R10, R10, 0x800000, RZ, 0xfc, !PT ;  /* 0x008000000a0a7812 */ /* 0x000fc400078efcff */
[----:B------:R-:W-:Y:S02]  /*0800*/  FSETP.NEU.FTZ.AND P0, PT, R4, R5, PT ;  /* 0x000000050400720b */ /* 0x000fe40003f1d000 */
[----:B------:R-:W-:Y:S02]  /*0810*/  SHF.L.U32 R11, R10, R11, RZ ;  /* 0x0000000b0a0b7219 */ /* 0x000fe400000006ff */
[----:B------:R-:W-:Y:S02]  /*0820*/  SEL R5, R12, RZ, P2 ;  /* 0x000000ff0c057207 */ /* 0x000fe40001000000 */
[----:B------:R-:W-:Y:S02]  /*0830*/  ISETP.NE.AND P1, PT, R11, RZ, P1 ;  /* 0x000000ff0b00720c */ /* 0x000fe40000f25270 */
[----:B------:R-:W-:Y:S02]  /*0840*/  SHF.R.U32.HI R5, RZ, R5, R10 ;  /* 0x00000005ff057219 */ /* 0x000fe4000001160a */
[----:B------:R-:W-:-:S02]  /*0850*/  PLOP3.LUT P0, PT, P0, P1, PT, 0xf8, 0x8f ;  /* 0x00000000008f781c */ /* 0x000fc40000703f70 */
[----:B------:R-:W-:Y:S02]  /*0860*/  SHF.R.U32.HI R11, RZ, 0x1, R5 ;  /* 0x00000001ff0b7819 */ /* 0x000fe40000011605 */
[----:B------:R-:W-:-:S04]  /*0870*/  SEL R4, RZ, 0x1, !P0 ;  /* 0x00000001ff047807 */ /* 0x000fc80004000000 */
[----:B------:R-:W-:-:S04]  /*0880*/  LOP3.LUT R4, R4, 0x1, R11, 0xf8, !PT ;  /* 0x0000000104047812 */ /* 0x000fc800078ef80b */
[----:B------:R-:W-:-:S05]  /*0890*/  LOP3.LUT R4, R4, R5, RZ, 0xc0, !PT ;  /* 0x0000000504047212 */ /* 0x000fca00078ec0ff */
[----:B------:R-:W-:-:S05]  /*08a0*/  IMAD.IADD R4, R11, 0x1, R4 ;  /* 0x000000010b047824 */ /* 0x000fca00078e0204 */
[----:B------:R-:W-:Y:S01]  /*08b0*/  LOP3.LUT R3, R4, R3, RZ, 0xfc, !PT ;  /* 0x0000000304037212 */ /* 0x000fe200078efcff */
[----:B------:R-:W-:Y:S06]  /*08c0*/  BRA `(.L_x_38) ;  /* 0x0000000000107947 */ /* 0x000fec0003800000 */
.L_x_37:
[----:B------:R-:W-:-:S04]  /*08d0*/  LOP3.LUT R3, R3, 0x80000000, RZ, 0xc0, !PT ;  /* 0x8000000003037812 */ /* 0x000fc800078ec0ff */
[----:B------:R-:W-:Y:S01]  /*08e0*/  LOP3.LUT R3, R3, 0x7f800000, RZ, 0xfc, !PT ;  /* 0x7f80000003037812 */ /* 0x000fe200078efcff */
[----:B------:R-:W-:Y:S06]  /*08f0*/  BRA `(.L_x_38) ;  /* 0x0000000000047947 */ /* 0x000fec0003800000 */
.L_x_36:
[----:B------:R-:W-:-:S07]  /*0900*/  IMAD R3, R10, 0x800000, R3 ;  /* 0x008000000a037824 */ /* 0x000fce00078e0203 */
.L_x_38:
[----:B------:R-:W-:Y:S05]  /*0910*/  BSYNC.RECONVERGENT B2 ;  /* 0x0000000000027941 */ /* 0x000fea0003800200 */
.L_x_35:
[----:B------:R-:W-:Y:S05]  /*0920*/  BRA `(.L_x_39) ;  /* 0x0000000000207947 */ /* 0x000fea0003800000 */
.L_x_34:
[----:B------:R-:W-:-:S04]  /*0930*/  LOP3.LUT R3, R13, 0x80000000, R12, 0x48, !PT ;  /* 0x800000000d037812 */ /* 0x000fc800078e480c */
[----:B------:R-:W-:Y:S01]  /*0940*/  LOP3.LUT R3, R3, 0x7f800000, RZ, 0xfc, !PT ;  /* 0x7f80000003037812 */ /* 0x000fe200078efcff */
[----:B------:R-:W-:Y:S06]  /*0950*/  BRA `(.L_x_39) ;  /* 0x0000000000147947 */ /* 0x000fec0003800000 */
.L_x_33:
[----:B------:R-:W-:Y:S01]  /*0960*/  LOP3.LUT R3, R13, 0x80000000, R12, 0x48, !PT ;  /* 0x800000000d037812 */ /* 0x000fe200078e480c */
[----:B------:R-:W-:Y:S06]  /*0970*/  BRA `(.L_x_39) ;  /* 0x00000000000c7947 */ /* 0x000fec0003800000 */
.L_x_32:
[----:B------:R-:W0:Y:S01]  /*0980*/  MUFU.RSQ R3, -QNAN ;  /* 0xffc0000000037908 */ /* 0x000e220000001400 */
[----:B------:R-:W-:Y:S05]  /*0990*/  BRA `(.L_x_39) ;  /* 0x0000000000047947 */ /* 0x000fea0003800000 */
.L_x_31:
[----:B------:R-:W-:-:S07]  /*09a0*/  FADD.FTZ R3, R3, R4 ;  /* 0x0000000403037221 */ /* 0x000fce0000010000 */
.L_x_39:
[----:B------:R-:W-:Y:S05]  /*09b0*/  BSYNC.RECONVERGENT B1 ;  /* 0x0000000000017941 */ /* 0x000fea0003800200 */
.L_x_29:
[----:B------:R-:W-:Y:S02]  /*09c0*/  IMAD.MOV.U32 R4, RZ, RZ, R8 ;  /* 0x000000ffff047224 */ /* 0x000fe400078e0008 */
[----:B------:R-:W-:-:S04]  /*09d0*/  IMAD.MOV.U32 R5, RZ, RZ, 0x0 ;  /* 0x00000000ff057424 */ /* 0x000fc800078e00ff */
[----:B0-----:R-:W-:Y:S05]  /*09e0*/  RET.REL.NODEC R4 `(_Z17bce_loss_backwardPKfS0_Pfi) ;  /* 0xfffffff404847950 */ /* 0x001fea0003c3ffff */
.L_x_40:
        /* <DEDUP_REMOVED lines=9> */
.L_x_68:


//--------------------- .text._Z15bce_loss_kernelPKfS0_Pfi --------------------------
	.section	.text._Z15bce_loss_kernelPKfS0_Pfi,"ax",@progbits
	.align	128
        .global         _Z15bce_loss_kernelPKfS0_Pfi
        .type           _Z15bce_loss_kernelPKfS0_Pfi,@function
        .size           _Z15bce_loss_kernelPKfS0_Pfi,(.L_x_73 - _Z15bce_loss_kernelPKfS0_Pfi)
        .other          _Z15bce_loss_kernelPKfS0_Pfi,@"STO_CUDA_ENTRY STV_DEFAULT"
_Z15bce_loss_kernelPKfS0_Pfi:
.text._Z15bce_loss_kernelPKfS0_Pfi:
[----:B------:R-:W-:Y:S01]  /*0000*/  LDC R1, c[0x0][0x37c] ;  /* 0x0000df00ff017b82 */ /* 0x000fe20000000800 */
[----:B------:R-:W0:Y:S07]  /*0010*/  S2R R0, SR_TID.X ;  /* 0x0000000000007919 */ /* 0x000e2e0000002100 */
[----:B------:R-:W0:Y:S01]  /*0020*/  S2UR UR4, SR_CTAID.X ;  /* 0x00000000000479c3 */ /* 0x000e220000002500 */
[----:B------:R-:W1:Y:S01]  /*0030*/  LDCU UR5, c[0x0][0x398] ;  /* 0x00007300ff0577ac */ /* 0x000e620008000800 */
[----:B------:R-:W-:Y:S01]  /*0040*/  BSSY.RECONVERGENT B0, `(.L_x_41) ;  /* 0x000004d000007945 */ /* 0x000fe20003800200 */
[----:B------:R-:W-:Y:S01]  /*0050*/  HFMA2 R6, -RZ, RZ, 0, 0 ;  /* 0x00000000ff067431 */ /* 0x000fe200000001ff */
[----:B------:R-:W2:Y:S04]  /*0060*/  LDCU.64 UR6, c[0x0][0x358] ;  /* 0x00006b00ff0677ac */ /* 0x000ea80008000a00 */
[----:B------:R-:W0:Y:S02]  /*0070*/  LDC R7, c[0x0][0x360] ;  /* 0x0000d800ff077b82 */ /* 0x000e240000000800 */
[----:B0-----:R-:W-:-:S05]  /*0080*/  IMAD R9, R7, UR4, R0 ;  /* 0x0000000407097c24 */ /* 0x001fca000f8e0200 */
[----:B-1----:R-:W-:-:S13]  /*0090*/  ISETP.GE.AND P0, PT, R9, UR5, PT ;  /* 0x0000000509007c0c */ /* 0x002fda000bf06270 */
[----:B--2---:R-:W-:Y:S05]  /*00a0*/  @P0 BRA `(.L_x_42) ;  /* 0x0000000400180947 */ /* 0x004fea0003800000 */
[----:B------:R-:W0:Y:S01]  /*00b0*/  LDC.64 R2, c[0x0][0x380] ;  /* 0x0000e000ff027b82 */ /* 0x000e220000000a00 */
[----:B------:R-:W1:Y:S01]  /*00c0*/  LDCU UR4, c[0x0][0x370] ;  /* 0x00006e00ff0477ac */ /* 0x000e620008000800 */
[----:B------:R-:W-:-:S06]  /*00d0*/  MOV R6, RZ ;  /* 0x000000ff00067202 */ /* 0x000fcc0000000f00 */
[----:B------:R-:W2:Y:S01]  /*00e0*/  LDC.64 R4, c[0x0][0x388] ;  /* 0x0000e200ff047b82 */ /* 0x000ea20000000a00 */
[----:B-1----:R-:W-:-:S07]  /*00f0*/  IMAD R8, R7, UR4, RZ ;  /* 0x0000000407087c24 */ /* 0x002fce000f8e02ff */
.L_x_43:
[----:B--2---:R-:W-:-:S06]  /*0100*/  IMAD.WIDE R16, R9, 0x4, R4 ;  /* 0x0000000409107825 */ /* 0x004fcc00078e0204 */
[----:B------:R-:W2:Y:S01]  /*0110*/  LDG.E R16, desc[UR6][R16.64] ;  /* 0x0000000610107981 */ /* 0x000ea2000c1e1900 */
[----:B0-----:R-:W-:-:S05]  /*0120*/  IMAD.WIDE R14, R9, 0x4, R2 ;  /* 0x00000004090e7825 */ /* 0x001fca00078e0202 */
[----:B------:R0:W3:Y:S01]  /*0130*/  LDG.E R10, desc[UR6][R14.64] ;  /* 0x000000060e0a7981 */ /* 0x0000e2000c1e1900 */
[----:B------:R-:W-:Y:S02]  /*0140*/  MOV R18, 0x3e055027 ;  /* 0x3e05502700127802 */ /* 0x000fe40000000f00 */
[----:B------:R-:W-:Y:S02]  /*0150*/  IADD3 R9, PT, PT, R8, R9, RZ ;  /* 0x0000000908097210 */ /* 0x000fe40007ffe0ff */
[----:B--2---:R-:W-:-:S04]  /*0160*/  FMNMX R11, R16, 1.0000000116860974231e-07, !PT ;  /* 0x33d6bf95100b7809 */ /* 0x004fc80007800000 */
[----:B------:R-:W-:-:S04]  /*0170*/  FMNMX R12, R11, 0.99999988079071044922, PT ;  /* 0x3f7ffffe0b0c7809 */ /* 0x000fc80003800000 */
[C---:B------:R-:W-:Y:S01]  /*0180*/  FSETP.GEU.AND P0, PT, R12.reuse, 1.175494350822287508e-38, PT ;  /* 0x008000000c00780b */ /* 0x040fe20003f0e000 */
[C---:B------:R-:W-:Y:S01]  /*0190*/  FADD R11, -R12.reuse, 1 ;  /* 0x3f8000000c0b7421 */ /* 0x040fe20000000100 */
[----:B------:R-:W-:-:S04]  /*01a0*/  FMUL R13, R12, 8388608 ;  /* 0x4b0000000c0d7820 */ /* 0x000fc80000400000 */
[----:B------:R-:W-:Y:S02]  /*01b0*/  FSETP.GEU.AND P1, PT, R11, 1.175494350822287508e-38, PT ;  /* 0x008000000b00780b */ /* 0x000fe40003f2e000 */
[----:B------:R-:W-:-:S04]  /*01c0*/  FSEL R12, R13, R12, !P0 ;  /* 0x0000000c0d0c7208 */ /* 0x000fc80004000000 */
[----:B------:R-:W-:-:S04]  /*01d0*/  IADD3 R13, PT, PT, R12, -0x3f2aaaab, RZ ;  /* 0xc0d555550c0d7810 */ /* 0x000fc80007ffe0ff */
[----:B0-----:R-:W-:-:S03]  /*01e0*/  LOP3.LUT R15, R13, 0xff800000, RZ, 0xc0, !PT ;  /* 0xff8000000d0f7812 */ /* 0x001fc600078ec0ff */
[----:B------:R-:W-:Y:S01]  /*01f0*/  @!P1 FMUL R11, R11, 8388608 ;  /* 0x4b0000000b0b9820 */ /* 0x000fe20000400000 */
[----:B------:R-:W-:-:S04]  /*0200*/  IADD3 R13, PT, PT, R12, -R15, RZ ;  /* 0x8000000f0c0d7210 */ /* 0x000fc80007ffe0ff */
[----:B------:R-:W-:Y:S01]  /*0210*/  IADD3 R16, PT, PT, R11, -0x3f2aaaab, RZ ;  /* 0xc0d555550b107810 */ /* 0x000fe20007ffe0ff */
[----:B------:R-:W-:Y:S01]  /*0220*/  FADD R13, R13, -1 ;  /* 0xbf8000000d0d7421 */ /* 0x000fe20000000000 */
[----:B------:R-:W-:Y:S02]  /*0230*/  FSETP.NEU.AND P2, PT, R11, RZ, PT ;  /* 0x000000ff0b00720b */ /* 0x000fe40003f4d000 */
[----:B------:R-:W-:-:S04]  /*0240*/  LOP3.LUT R16, R16, 0xff800000, RZ, 0xc0, !PT ;  /* 0xff80000010107812 */ /* 0x000fc800078ec0ff */
[-C--:B------:R-:W-:Y:S02]  /*0250*/  IADD3 R14, PT, PT, R11, -R16.reuse, RZ ;  /* 0x800000100b0e7210 */ /* 0x080fe40007ffe0ff */
[----:B------:R-:W-:Y:S02]  /*0260*/  I2FP.F32.S32 R20, R16 ;  /* 0x0000001000147245 */ /* 0x000fe40000201400 */
[----:B------:R-:W-:Y:S01]  /*0270*/  I2FP.F32.S32 R16, R15 ;  /* 0x0000000f00107245 */ /* 0x000fe20000201400 */
[----:B------:R-:W-:Y:S01]  /*0280*/  FADD R14, R14, -1 ;  /* 0xbf8000000e0e7421 */ /* 0x000fe20000000000 */
[----:B------:R-:W-:-:S03]  /*0290*/  MOV R15, 0x7f800000 ;  /* 0x7f800000000f7802 */ /* 0x000fc60000000f00 */
[-C--:B------:R-:W-:Y:S01]  /*02a0*/  FFMA R17, R14, -R18.reuse, 0.14084610342979431152 ;  /* 0x3e1039f60e117423 */ /* 0x080fe20000000812 */
[----:B------:R-:W-:-:S03]  /*02b0*/  FFMA R18, R13, -R18, 0.14084610342979431152 ;  /* 0x3e1039f60d127423 */ /* 0x000fc60000000812 */
[----:B------:R-:W-:Y:S01]  /*02c0*/  FFMA R17, R14, R17, -0.12148627638816833496 ;  /* 0xbdf8cdcc0e117423 */ /* 0x000fe20000000011 */
[----:B------:R-:W-:-:S03]  /*02d0*/  FFMA R18, R13, R18, -0.12148627638816833496 ;  /* 0xbdf8cdcc0d127423 */ /* 0x000fc60000000012 */
[----:B------:R-:W-:Y:S01]  /*02e0*/  FFMA R17, R14, R17, 0.13980610668659210205 ;  /* 0x3e0f29550e117423 */ /* 0x000fe20000000011 */
[----:B------:R-:W-:-:S03]  /*02f0*/  FFMA R18, R13, R18, 0.13980610668659210205 ;  /* 0x3e0f29550d127423 */ /* 0x000fc60000000012 */
[----:B------:R-:W-:Y:S01]  /*0300*/  FFMA R17, R14, R17, -0.16684235632419586182 ;  /* 0xbe2ad8b90e117423 */ /* 0x000fe20000000011 */
[----:B------:R-:W-:-:S03]  /*0310*/  FFMA R18, R13, R18, -0.16684235632419586182 ;  /* 0xbe2ad8b90d127423 */ /* 0x000fc60000000012 */
[----:B------:R-:W-:Y:S01]  /*0320*/  FFMA R17, R14, R17, 0.20012299716472625732 ;  /* 0x3e4ced0b0e117423 */ /* 0x000fe20000000011 */
[----:B------:R-:W-:-:S03]  /*0330*/  FFMA R18, R13, R18, 0.20012299716472625732 ;  /* 0x3e4ced0b0d127423 */ /* 0x000fc60000000012 */
[C---:B------:R-:W-:Y:S01]  /*0340*/  FFMA R19, R14.reuse, R17, -0.24999669194221496582 ;  /* 0xbe7fff220e137423 */ /* 0x040fe20000000011 */
[C---:B------:R-:W-:Y:S01]  /*0350*/  FFMA R18, R13.reuse, R18, -0.24999669194221496582 ;  /* 0xbe7fff220d127423 */ /* 0x040fe20000000012 */
[----:B------:R-:W-:Y:S02]  /*0360*/  FSEL R17, RZ, -23, P0 ;  /* 0xc1b80000ff117808 */ /* 0x000fe40000000000 */
[----:B------:R-:W-:Y:S01]  /*0370*/  FFMA R21, R14, R19, 0.33333182334899902344 ;  /* 0x3eaaaa780e157423 */ /* 0x000fe20000000013 */
[----:B------:R-:W-:Y:S01]  /*0380*/  FFMA R18, R13, R18, 0.33333182334899902344 ;  /* 0x3eaaaa780d127423 */ /* 0x000fe20000000012 */
[----:B------:R-:W-:Y:S01]  /*0390*/  FSEL R19, RZ, -23, P1 ;  /* 0xc1b80000ff137808 */ /* 0x000fe20000800000 */
[----:B------:R-:W-:Y:S01]  /*03a0*/  FFMA R16, R16, 1.1920928955078125e-07, R17 ;  /* 0x3400000010107823 */ /* 0x000fe20000000011 */
[----:B------:R-:W-:Y:S01]  /*03b0*/  FFMA R21, R14, R21, -0.5 ;  /* 0xbf0000000e157423 */ /* 0x000fe20000000015 */
[----:B------:R-:W-:Y:S01]  /*03c0*/  ISETP.GT.U32.AND P1, PT, R11, 0x7f7fffff, PT ;  /* 0x7f7fffff0b00780c */ /* 0x000fe20003f24070 */
[C---:B------:R-:W-:Y:S01]  /*03d0*/  FFMA R18, R13.reuse, R18, -0.5 ;  /* 0xbf0000000d127423 */ /* 0x040fe20000000012 */
[----:B------:R-:W-:Y:S01]  /*03e0*/  ISETP.GT.U32.AND P0, PT, R12, 0x7f7fffff, PT ;  /* 0x7f7fffff0c00780c */ /* 0x000fe20003f04070 */
[----:B------:R-:W-:Y:S01]  /*03f0*/  FMUL R21, R14, R21 ;  /* 0x000000150e157220 */ /* 0x000fe20000400000 */
[----:B------:R-:W-:Y:S01]  /*0400*/  FFMA R19, R20, 1.1920928955078125e-07, R19 ;  /* 0x3400000014137823 */ /* 0x000fe20000000013 */
[----:B------:R-:W-:-:S02]  /*0410*/  FMUL R18, R13, R18 ;  /* 0x000000120d127220 */ /* 0x000fc40000400000 */
[----:B------:R-:W-:Y:S02]  /*0420*/  FFMA R14, R14, R21, R14 ;  /* 0x000000150e0e7223 */ /* 0x000fe4000000000e */
[----:B------:R-:W-:Y:S02]  /*0430*/  FFMA R13, R13, R18, R13 ;  /* 0x000000120d0d7223 */ /* 0x000fe4000000000d */
[----:B------:R-:W-:Y:S02]  /*0440*/  FFMA R14, R19, 0.69314718246459960938, R14 ;  /* 0x3f317218130e7823 */ /* 0x000fe4000000000e */
[-C--:B------:R-:W-:Y:S01]  /*0450*/  @P1 FFMA R14, R11, R15.reuse, +INF ;  /* 0x7f8000000b0e1423 */ /* 0x080fe2000000000f */
[----:B------:R-:W-:Y:S01]  /*0460*/  FFMA R13, R16, 0.69314718246459960938, R13 ;  /* 0x3f317218100d7823 */ /* 0x000fe2000000000d */
[----:B------:R-:W-:Y:S01]  /*0470*/  @P0 FFMA R13, R12, R15, +INF ;  /* 0x7f8000000c0d0423 */ /* 0x000fe2000000000f */
[----:B------:R-:W-:Y:S01]  /*0480*/  ISETP.GE.AND P0, PT, R9, UR5, PT ;  /* 0x0000000509007c0c */ /* 0x000fe2000bf06270 */
[----:B---3--:R-:W-:Y:S01]  /*0490*/  FADD R11, -R10, 1 ;  /* 0x3f8000000a0b7421 */ /* 0x008fe20000000100 */
[----:B------:R-:W-:-:S02]  /*04a0*/  FSETP.NEU.AND P1, PT, R12, RZ, PT ;  /* 0x000000ff0c00720b */ /* 0x000fc40003f2d000 */
[----:B------:R-:W-:Y:S02]  /*04b0*/  FSEL R14, R14, -INF , P2 ;  /* 0xff8000000e0e7808 */ /* 0x000fe40001000000 */
[----:B------:R-:W-:-:S03]  /*04c0*/  FSEL R13, R13, -INF , P1 ;  /* 0xff8000000d0d7808 */ /* 0x000fc60000800000 */
[----:B------:R-:W-:-:S04]  /*04d0*/  FMUL R11, R11, R14 ;  /* 0x0000000e0b0b7220 */ /* 0x000fc80000400000 */
[----:B------:R-:W-:-:S04]  /*04e0*/  FFMA R11, -R10, R13, -R11 ;  /* 0x0000000d0a0b7223 */ /* 0x000fc8000000090b */
[----:B------:R-:W-:Y:S01]  /*04f0*/  FADD R6, R11, R6 ;  /* 0x000000060b067221 */ /* 0x000fe20000000000 */
[----:B------:R-:W-:Y:S06]  /*0500*/  @!P0 BRA `(.L_x_43) ;  /* 0xfffffff800fc8947 */ /* 0x000fec000383ffff */
.L_x_42:
[----:B------:R-:W-:Y:S05]  /*0510*/  BSYNC.RECONVERGENT B0 ;  /* 0x0000000000007941 */ /* 0x000fea0003800200 */
.L_x_41:
        /* <DEDUP_REMOVED lines=9> */
.L_x_45:
[----:B0-----:R-:W-:-:S04]  /*05b0*/  SHF.R.U32.HI R6, RZ, 0x1, R7 ;  /* 0x00000001ff067819 */ /* 0x001fc80000011607 */
[----:B------:R-:W-:-:S13]  /*05c0*/  ISETP.GE.U32.AND P1, PT, R0, R6, PT ;  /* 0x000000060000720c */ /* 0x000fda0003f26070 */
[----:B------:R-:W-:Y:S01]  /*05d0*/  @!P1 LEA R2, R6, R3, 0x2 ;  /* 0x0000000306029211 */ /* 0x000fe200078e10ff */
[----:B------:R-:W-:Y:S05]  /*05e0*/  @!P1 LDS R5, [R3] ;  /* 0x0000000003059984 */ /* 0x000fea0000000800 */
[----:B------:R-:W0:Y:S02]  /*05f0*/  @!P1 LDS R2, [R2] ;  /* 0x0000000002029984 */ /* 0x000e240000000800 */
[----:B0-----:R-:W-:-:S05]  /*0600*/  @!P1 FADD R4, R2, R5 ;  /* 0x0000000502049221 */ /* 0x001fca0000000000 */
[----:B------:R1:W-:Y:S01]  /*0610*/  @!P1 STS [R3], R4 ;  /* 0x0000000403009388 */ /* 0x0003e20000000800 */
[----:B------:R-:W-:Y:S01]  /*0620*/  BAR.SYNC.DEFER_BLOCKING 0x0 ;  /* 0x0000000000007b1d */ /* 0x000fe20000010000 */
[----:B------:R-:W-:Y:S02]  /*0630*/  ISETP.GT.U32.AND P1, PT, R7, 0x3, PT ;  /* 0x000000030700780c */ /* 0x000fe40003f24070 */
[----:B------:R-:W-:-:S11]  /*0640*/  MOV R7, R6 ;  /* 0x0000000600077202 */ /* 0x000fd60000000f00 */
[----:B-1----:R-:W-:Y:S05]  /*0650*/  @P1 BRA `(.L_x_45) ;  /* 0xfffffffc00d41947 */ /* 0x002fea000383ffff */
.L_x_44:
        /* <DEDUP_REMOVED lines=8> */
.L_x_46:
        /* <DEDUP_REMOVED lines=10> */
.L_x_73:


//--------------------- .text._Z17mse_loss_backwardPKfS0_Pfi --------------------------
	.section	.text._Z17mse_loss_backwardPKfS0_Pfi,"ax",@progbits
	.align	128
        .global         _Z17mse_loss_backwardPKfS0_Pfi
        .type           _Z17mse_loss_backwardPKfS0_Pfi,@function
        .size           _Z17mse_loss_backwardPKfS0_Pfi,(.L_x_69 - _Z17mse_loss_backwardPKfS0_Pfi)
        .other          _Z17mse_loss_backwardPKfS0_Pfi,@"STO_CUDA_ENTRY STV_DEFAULT"
_Z17mse_loss_backwardPKfS0_Pfi:
.text._Z17mse_loss_backwardPKfS0_Pfi:
[----:B------:R-:W-:Y:S01]  /*0000*/  LDC R1, c[0x0][0x37c] ;  /* 0x0000df00ff017b82 */ /* 0x000fe20000000800 */
[----:B------:R-:W0:Y:S07]  /*0010*/  S2R R2, SR_TID.X ;  /* 0x0000000000027919 */ /* 0x000e2e0000002100 */
[----:B------:R-:W0:Y:S01]  /*0020*/  S2UR UR4, SR_CTAID.X ;  /* 0x00000000000479c3 */ /* 0x000e220000002500 */
[----:B------:R-:W1:Y:S07]  /*0030*/  LDCU UR6, c[0x0][0x398] ;  /* 0x00007300ff0677ac */ /* 0x000e6e0008000800 */
[----:B------:R-:W0:Y:S02]  /*0040*/  LDC R3, c[0x0][0x360] ;  /* 0x0000d800ff037b82 */ /* 0x000e240000000800 */
[----:B0-----:R-:W-:-:S05]  /*0050*/  IMAD R2, R3, UR4, R2 ;  /* 0x0000000403027c24 */ /* 0x001fca000f8e0202 */
[----:B-1----:R-:W-:-:S13]  /*0060*/  ISETP.GE.AND P0, PT, R2, UR6, PT ;  /* 0x0000000602007c0c */ /* 0x002fda000bf06270 */
[----:B------:R-:W-:Y:S05]  /*0070*/  @P0 EXIT ;  /* 0x000000000000094d */ /* 0x000fea0003800000 */
[----:B------:R-:W0:Y:S01]  /*0080*/  LDC.64 R4, c[0x0][0x388] ;  /* 0x0000e200ff047b82 */ /* 0x000e220000000a00 */
[----:B------:R-:W1:Y:S07]  /*0090*/  LDCU.64 UR4, c[0x0][0x358] ;  /* 0x00006b00ff0477ac */ /* 0x000e6e0008000a00 */
[----:B------:R-:W2:Y:S01]  /*00a0*/  LDC.64 R6, c[0x0][0x380] ;  /* 0x0000e000ff067b82 */ /* 0x000ea20000000a00 */
[----:B0-----:R-:W-:-:S06]  /*00b0*/  IMAD.WIDE R4, R2, 0x4, R4 ;  /* 0x0000000402047825 */ /* 0x001fcc00078e0204 */
[----:B-1----:R-:W3:Y:S01]  /*00c0*/  LDG.E R4, desc[UR4][R4.64] ;  /* 0x0000000404047981 */ /* 0x002ee2000c1e1900 */
[----:B--2---:R-:W-:-:S06]  /*00d0*/  IMAD.WIDE R6, R2, 0x4, R6 ;  /* 0x0000000402067825 */ /* 0x004fcc00078e0206 */
[----:B------:R-:W3:Y:S01]  /*00e0*/  LDG.E R7, desc[UR4][R6.64] ;  /* 0x0000000406077981 */ /* 0x000ee2000c1e1900 */
[----:B------:R-:W-:-:S04]  /*00f0*/  I2FP.F32.S32 R3, UR6 ;  /* 0x0000000600037c45 */ /* 0x000fc80008201400 */
[----:B------:R-:W0:Y:S01]  /*0100*/  MUFU.RCP R8, R3 ;  /* 0x0000000300087308 */ /* 0x000e220000001000 */
[----:B------:R-:W-:Y:S01]  /*0110*/  BSSY.RECONVERGENT B0, `(.L_x_47) ;  /* 0x000000d000007945 */ /* 0x000fe20003800200 */
[----:B0-----:R-:W-:-:S04]  /*0120*/  FFMA R9, -R3, R8, 1 ;  /* 0x3f80000003097423 */ /* 0x001fc80000000108 */
[----:B------:R-:W-:Y:S01]  /*0130*/  FFMA R9, R8, R9, R8 ;  /* 0x0000000908097223 */ /* 0x000fe20000000008 */
[----:B---3--:R-:W-:-:S04]  /*0140*/  FADD R0, R4, -R7 ;  /* 0x8000000704007221 */ /* 0x008fc80000000000 */
[----:B------:R-:W-:-:S04]  /*0150*/  FADD R0, R0, R0 ;  /* 0x0000000000007221 */ /* 0x000fc80000000000 */
[----:B------:R-:W0:Y:S01]  /*0160*/  FCHK P0, R0, R3 ;  /* 0x0000000300007302 */ /* 0x000e220000000000 */
[----:B------:R-:W-:-:S04]  /*0170*/  FFMA R8, R0, R9, RZ ;  /* 0x0000000900087223 */ /* 0x000fc800000000ff */
[----:B------:R-:W-:-:S04]  /*0180*/  FFMA R10, -R3, R8, R0 ;  /* 0x00000008030a7223 */ /* 0x000fc80000000100 */
[----:B------:R-:W-:Y:S01]  /*0190*/  FFMA R9, R9, R10, R8 ;  /* 0x0000000a09097223 */ /* 0x000fe20000000008 */
[----:B0-----:R-:W-:Y:S06]  /*01a0*/  @!P0 BRA `(.L_x_48) ;  /* 0x00000000000c8947 */ /* 0x001fec0003800000 */
[----:B------:R-:W-:-:S07]  /*01b0*/  MOV R4, 0x1d0 ;  /* 0x000001d000047802 */ /* 0x000fce0000000f00 */
[----:B------:R-:W-:Y:S05]  /*01c0*/  CALL.REL.NOINC `($__internal_2_$__cuda_sm3x_div_rn_noftz_f32_slowpath) ;  /* 0x0000000000187944 */ /* 0x000fea0003c00000 */
[----:B------:R-:W-:-:S07]  /*01d0*/  IMAD.MOV.U32 R9, RZ, RZ, R0 ;  /* 0x000000ffff097224 */ /* 0x000fce00078e0000 */
.L_x_48:
[----:B------:R-:W-:Y:S05]  /*01e0*/  BSYNC.RECONVERGENT B0 ;  /* 0x0000000000007941 */ /* 0x000fea0003800200 */
.L_x_47:
[----:B------:R-:W0:Y:S02]  /*01f0*/  LDC.64 R4, c[0x0][0x390] ;  /* 0x0000e400ff047b82 */ /* 0x000e240000000a00 */
[----:B0-----:R-:W-:-:S05]  /*0200*/  IMAD.WIDE R2, R2, 0x4, R4 ;  /* 0x0000000402027825 */ /* 0x001fca00078e0204 */
[----:B------:R-:W-:Y:S01]  /*0210*/  STG.E desc[UR4][R2.64], R9 ;  /* 0x0000000902007986 */ /* 0x000fe2000c101904 */
[----:B------:R-:W-:Y:S05]  /*0220*/  EXIT ;  /* 0x000000000000794d */ /* 0x000fea0003800000 */
        .weak           $__internal_2_$__cuda_sm3x_div_rn_noftz_f32_slowpath
        .type           $__internal_2_$__cuda_sm3x_div_rn_noftz_f32_slowpath,@function
        .size           $__internal_2_$__cuda_sm3x_div_rn_noftz_f32_slowpath,(.L_x_69 - $__internal_2_$__cuda_sm3x_div_rn_noftz_f32_slowpath)
$__internal_2_$__cuda_sm3x_div_rn_noftz_f32_slowpath:
        /* <DEDUP_REMOVED lines=36> */
.L_x_50:
        /* <DEDUP_REMOVED lines=51> */
.L_x_57:
[----:B------:R-:W-:-:S04]  /*07a0*/  LOP3.LUT R0, R0, 0x80000000, RZ, 0xc0, !PT ;  /* 0x8000000000007812 */ /* 0x000fc800078ec0ff */
[----:B------:R-:W-:Y:S01]  /*07b0*/  LOP3.LUT R0, R0, 0x7f800000, RZ, 0xfc, !PT ;  /* 0x7f80000000007812 */ /* 0x000fe200078efcff */
[----:B------:R-:W-:Y:S06]  /*07c0*/  BRA `(.L_x_58) ;  /* 0x0000000000047947 */ /* 0x000fec0003800000 */
.L_x_56:
[----:B------:R-:W-:-:S07]  /*07d0*/  IMAD R0, R6, 0x800000, R0 ;  /* 0x0080000006007824 */ /* 0x000fce00078e0200 */
.L_x_58:
[----:B------:R-:W-:Y:S05]  /*07e0*/  BSYNC.RECONVERGENT B2 ;  /* 0x0000000000027941 */ /* 0x000fea0003800200 */
.L_x_55:
[----:B------:R-:W-:Y:S05]  /*07f0*/  BRA `(.L_x_59) ;  /* 0x0000000000207947 */ /* 0x000fea0003800000 */
.L_x_54:
[----:B------:R-:W-:-:S04]  /*0800*/  LOP3.LUT R0, R8, 0x80000000, R7, 0x48, !PT ;  /* 0x8000000008007812 */ /* 0x000fc800078e4807 */
[----:B------:R-:W-:Y:S01]  /*0810*/  LOP3.LUT R0, R0, 0x7f800000, RZ, 0xfc, !PT ;  /* 0x7f80000000007812 */ /* 0x000fe200078efcff */
[----:B------:R-:W-:Y:S06]  /*0820*/  BRA `(.L_x_59) ;  /* 0x0000000000147947 */ /* 0x000fec0003800000 */
.L_x_53:
[----:B------:R-:W-:Y:S01]  /*0830*/  LOP3.LUT R0, R8, 0x80000000, R7, 0x48, !PT ;  /* 0x8000000008007812 */ /* 0x000fe200078e4807 */
[----:B------:R-:W-:Y:S06]  /*0840*/  BRA `(.L_x_59) ;  /* 0x00000000000c7947 */ /* 0x000fec0003800000 */
.L_x_52:
[----:B------:R-:W0:Y:S01]  /*0850*/  MUFU.RSQ R0, -QNAN ;  /* 0xffc0000000007908 */ /* 0x000e220000001400 */
[----:B------:R-:W-:Y:S05]  /*0860*/  BRA `(.L_x_59) ;  /* 0x0000000000047947 */ /* 0x000fea0003800000 */
.L_x_51:
[----:B------:R-:W-:-:S07]  /*0870*/  FADD.FTZ R0, R0, R3 ;  /* 0x0000000300007221 */ /* 0x000fce0000010000 */
.L_x_59:
[----:B------:R-:W-:Y:S05]  /*0880*/  BSYNC.RECONVERGENT B1 ;  /* 0x0000000000017941 */ /* 0x000fea0003800200 */
.L_x_49:
[----:B------:R-:W-:-:S04]  /*0890*/  IMAD.MOV.U32 R5, RZ, RZ, 0x0 ;  /* 0x00000000ff057424 */ /* 0x000fc800078e00ff */
[----:B0-----:R-:W-:Y:S05]  /*08a0*/  RET.REL.NODEC R4 `(_Z17mse_loss_backwardPKfS0_Pfi) ;  /* 0xfffffff404d47950 */ /* 0x001fea0003c3ffff */
.L_x_60:
        /* <DEDUP_REMOVED lines=13> */
.L_x_69:


//--------------------- .text._Z15mse_loss_kernelPKfS0_Pfi --------------------------
	.section	.text._Z15mse_loss_kernelPKfS0_Pfi,"ax",@progbits
	.align	128
        .global         _Z15mse_loss_kernelPKfS0_Pfi
        .type           _Z15mse_loss_kernelPKfS0_Pfi,@function
        .size           _Z15mse_loss_kernelPKfS0_Pfi,(.L_x_75 - _Z15mse_loss_kernelPKfS0_Pfi)
        .other          _Z15mse_loss_kernelPKfS0_Pfi,@"STO_CUDA_ENTRY STV_DEFAULT"
_Z15mse_loss_kernelPKfS0_Pfi:
.text._Z15mse_loss_kernelPKfS0_Pfi:
[----:B------:R-:W-:Y:S01]  /*0000*/  LDC R1, c[0x0][0x37c] ;  /* 0x0000df00ff017b82 */ /* 0x000fe20000000800 */
[----:B------:R-:W0:Y:S07]  /*0010*/  S2R R13, SR_TID.X ;  /* 0x00000000000d7919 */ /* 0x000e2e0000002100 */
[----:B------:R-:W0:Y:S01]  /*0020*/  S2UR UR4, SR_CTAID.X ;  /* 0x00000000000479c3 */ /* 0x000e220000002500 */
[----:B------:R-:W1:Y:S01]  /*0030*/  LDCU UR5, c[0x0][0x398] ;  /* 0x00007300ff0577ac */ /* 0x000e620008000800 */
[----:B------:R-:W-:Y:S01]  /*0040*/  BSSY.RECONVERGENT B0, `(.L_x_61) ;  /* 0x0000015000007945 */ /* 0x000fe20003800200 */
[----:B------:R-:W-:Y:S01]  /*0050*/  IMAD.MOV.U32 R11, RZ, RZ, RZ ;  /* 0x000000ffff0b7224 */ /* 0x000fe200078e00ff */
[----:B------:R-:W2:Y:S04]  /*0060*/  LDCU.64 UR6, c[0x0][0x358] ;  /* 0x00006b00ff0677ac */ /* 0x000ea80008000a00 */
[----:B------:R-:W0:Y:S02]  /*0070*/  LDC R10, c[0x0][0x360] ;  /* 0x0000d800ff0a7b82 */ /* 0x000e240000000800 */
[----:B0-----:R-:W-:-:S05]  /*0080*/  IMAD R0, R10, UR4, R13 ;  /* 0x000000040a007c24 */ /* 0x001fca000f8e020d */
[----:B-1----:R-:W-:-:S13]  /*0090*/  ISETP.GE.AND P0, PT, R0, UR5, PT ;  /* 0x0000000500007c0c */ /* 0x002fda000bf06270 */
[----:B--2---:R-:W-:Y:S05]  /*00a0*/  @P0 BRA `(.L_x_62) ;  /* 0x0000000000380947 */ /* 0x004fea0003800000 */
[----:B------:R-:W0:Y:S01]  /*00b0*/  LDC.64 R6, c[0x0][0x380] ;  /* 0x0000e000ff067b82 */ /* 0x000e220000000a00 */
[----:B------:R-:W1:Y:S01]  /*00c0*/  LDCU UR4, c[0x0][0x370] ;  /* 0x00006e00ff0477ac */ /* 0x000e620008000800 */
[----:B------:R-:W-:-:S06]  /*00d0*/  HFMA2 R11, -RZ, RZ, 0, 0 ;  /* 0x00000000ff0b7431 */ /* 0x000fcc00000001ff */
[----:B------:R-:W2:Y:S01]  /*00e0*/  LDC.64 R8, c[0x0][0x388] ;  /* 0x0000e200ff087b82 */ /* 0x000ea20000000a00 */
[----:B-1----:R-:W-:-:S07]  /*00f0*/  IMAD R15, R10, UR4, RZ ;  /* 0x000000040a0f7c24 */ /* 0x002fce000f8e02ff */
.L_x_63:
[----:B0-----:R-:W-:-:S04]  /*0100*/  IMAD.WIDE R2, R0, 0x4, R6 ;  /* 0x0000000400027825 */ /* 0x001fc800078e0206 */
[----:B--2---:R-:W-:Y:S02]  /*0110*/  IMAD.WIDE R4, R0, 0x4, R8 ;  /* 0x0000000400047825 */ /* 0x004fe400078e0208 */
[----:B------:R-:W2:Y:S04]  /*0120*/  LDG.E R2, desc[UR6][R2.64] ;  /* 0x0000000602027981 */ /* 0x000ea8000c1e1900 */
[----:B------:R-:W2:Y:S01]  /*0130*/  LDG.E R5, desc[UR6][R4.64] ;  /* 0x0000000604057981 */ /* 0x000ea2000c1e1900 */
[----:B------:R-:W-:-:S05]  /*0140*/  IMAD.IADD R0, R15, 0x1, R0 ;  /* 0x000000010f007824 */ /* 0x000fca00078e0200 */
[----:B------:R-:W-:Y:S01]  /*0150*/  ISETP.GE.AND P0, PT, R0, UR5, PT ;  /* 0x0000000500007c0c */ /* 0x000fe2000bf06270 */
[----:B--2---:R-:W-:-:S04]  /*0160*/  FADD R12, R2, -R5 ;  /* 0x80000005020c7221 */ /* 0x004fc80000000000 */
[----:B------:R-:W-:-:S08]  /*0170*/  FFMA R11, R12, R12, R11 ;  /* 0x0000000c0c0b7223 */ /* 0x000fd0000000000b */
[----:B------:R-:W-:Y:S05]  /*0180*/  @!P0 BRA `(.L_x_63) ;  /* 0xfffffffc00dc8947 */ /* 0x000fea000383ffff */
.L_x_62:
[----:B------:R-:W-:Y:S05]  /*0190*/  BSYNC.RECONVERGENT B0 ;  /* 0x0000000000007941 */ /* 0x000fea0003800200 */
.L_x_61:
        /* <DEDUP_REMOVED lines=9> */
.L_x_65:
        /* <DEDUP_REMOVED lines=8> */
[----:B------:R-:W-:Y:S01]  /*02b0*/  ISETP.GT.U32.AND P1, PT, R10, 0x3, PT ;  /* 0x000000030a00780c */ /* 0x000fe20003f24070 */
[----:B------:R-:W-:-:S12]  /*02c0*/  IMAD.MOV.U32 R10, RZ, RZ, R4 ;  /* 0x000000ffff0a7224 */ /* 0x000fd800078e0004 */
[----:B-1----:R-:W-:Y:S05]  /*02d0*/  @P1 BRA `(.L_x_65) ;  /* 0xfffffffc00d41947 */ /* 0x002fea000383ffff */
.L_x_64:
[----:B------:R-:W-:Y:S05]  /*02e0*/  @P0 EXIT ;  /* 0x000000000000094d */ /* 0x000fea0003800000 */
[----:B------:R-:W1:Y:S01]  /*02f0*/  S2UR UR5, SR_CgaCtaId ;  /* 0x00000000000579c3 */ /* 0x000e620000008800 */
[----:B------:R-:W-:-:S07]  /*0300*/  UMOV UR4, 0x400 ;  /* 0x0000040000047882 */ /* 0x000fce0000000000 */
[----:B------:R-:W2:Y:S01]  /*0310*/  LDC.64 R2, c[0x0][0x390] ;  /* 0x0000e400ff027b82 */ /* 0x000ea20000000a00 */
[----:B-1----:R-:W-:-:S09]  /*0320*/  ULEA UR4, UR5, UR4, 0x18 ;  /* 0x0000000405047291 */ /* 0x002fd2000f8ec0ff */
[----:B------:R-:W2:Y:S04]  /*0330*/  LDS R5, [UR4] ;  /* 0x00000004ff057984 */ /* 0x000ea80008000800 */
[----:B--2---:R-:W-:Y:S01]  /*0340*/  REDG.E.ADD.F32.FTZ.RN.STRONG.GPU desc[UR6][R2.64], R5 ;  /* 0x00000005020079a6 */ /* 0x004fe2000c12f306 */
[----:B------:R-:W-:Y:S05]  /*0350*/  EXIT ;  /* 0x000000000000794d */ /* 0x000fea0003800000 */
.L_x_66:
        /* <DEDUP_REMOVED lines=10> */
.L_x_75:


//--------------------- .nv.global.init           --------------------------
	.section	.nv.global.init,"aw",@progbits
.nv.global.init:
	.type		$str,@object
	.size		$str,(.L_0 - $str)
$str:
        /*0000*/ 	.byte	0x5b, 0x42, 0x43, 0x45, 0x5f, 0x42, 0x41, 0x43, 0x4b, 0x57, 0x41, 0x52, 0x44, 0x5f, 0x46, 0x49
        /*0010*/ 	.byte	0x58, 0x45, 0x44, 0x5d, 0x20, 0x74, 0x69, 0x64, 0x3d, 0x25, 0x64, 0x3a, 0x20, 0x79, 0x5f, 0x74
        /*0020*/ 	.byte	0x72, 0x75, 0x65, 0x3d, 0x25, 0x2e, 0x35, 0x66, 0x2c, 0x20, 0x79, 0x5f, 0x70, 0x72, 0x65, 0x64
        /*0030*/ 	.byte	0x3d, 0x25, 0x2e, 0x35, 0x66, 0x2c, 0x20, 0x67, 0x72, 0x61, 0x64, 0x3d, 0x25, 0x2e, 0x35, 0x66
        /*0040*/ 	.byte	0x0a, 0x00
.L_0:


//--------------------- .nv.shared.reserved.0     --------------------------
	.section	.nv.shared.reserved.0,"aw",@nobits
	.weak		__nv_reservedSMEM_offset_0_alias
	.size		__nv_reservedSMEM_offset_0_alias, 0, 64
	.other		__nv_reservedSMEM_offset_0_alias,@"STO_CUDA_RESERVED_SHARED STV_DEFAULT"
__nv_reservedSMEM_offset_0_alias:
	.zero		0
	.zero		64


//--------------------- .nv.shared._Z15cce_loss_kernelPKfS0_Pfii --------------------------
	.section	.nv.shared._Z15cce_loss_kernelPKfS0_Pfii,"aw",@nobits
	.sectionflags	@""
	.align	4
.nv.shared._Z15cce_loss_kernelPKfS0_Pfii:
	.zero		2048


//--------------------- .nv.shared._Z15bce_loss_kernelPKfS0_Pfi --------------------------
	.section	.nv.shared._Z15bce_loss_kernelPKfS0_Pfi,"aw",@nobits
	.sectionflags	@""
	.align	4
.nv.shared._Z15bce_loss_kernelPKfS0_Pfi:
	.zero		2048


//--------------------- .nv.shared._Z15mse_loss_kernelPKfS0_Pfi --------------------------
	.section	.nv.shared._Z15mse_loss_kernelPKfS0_Pfi,"aw",@nobits
	.sectionflags	@""
	.align	4
.nv.shared._Z15mse_loss_kernelPKfS0_Pfi:
	.zero		2048


//--------------------- .nv.constant0._Z17cce_loss_backwardPKfS0_Pfii --------------------------
	.section	.nv.constant0._Z17cce_loss_backwardPKfS0_Pfii,"a",@progbits
	.sectionflags	@""
	.align	4
.nv.constant0._Z17cce_loss_backwardPKfS0_Pfii:
	.zero		928


//--------------------- .nv.constant0._Z15cce_loss_kernelPKfS0_Pfii --------------------------
	.section	.nv.constant0._Z15cce_loss_kernelPKfS0_Pfii,"a",@progbits
	.sectionflags	@""
	.align	4
.nv.constant0._Z15cce_loss_kernelPKfS0_Pfii:
	.zero		928


//--------------------- .nv.constant0._Z17bce_loss_backwardPKfS0_Pfi --------------------------
	.section	.nv.constant0._Z17bce_loss_backwardPKfS0_Pfi,"a",@progbits
	.sectionflags	@""
	.align	4
.nv.constant0._Z17bce_loss_backwardPKfS0_Pfi:
	.zero		924


//--------------------- .nv.constant0._Z15bce_loss_kernelPKfS0_Pfi --------------------------
	.section	.nv.constant0._Z15bce_loss_kernelPKfS0_Pfi,"a",@progbits
	.sectionflags	@""
	.align	4
.nv.constant0._Z15bce_loss_kernelPKfS0_Pfi:
	.zero		924


//--------------------- .nv.constant0._Z17mse_loss_backwardPKfS0_Pfi --------------------------
	.section	.nv.constant0._Z17mse_loss_backwardPKfS0_Pfi,"a",@progbits
	.sectionflags	@""
	.align	4
.nv.constant0._Z17mse_loss_backwardPKfS0_Pfi:
	.zero		924


//--------------------- .nv.constant0._Z15mse_loss_kernelPKfS0_Pfi --------------------------
	.section	.nv.constant0._Z15mse_loss_kernelPKfS0_Pfi,"a",@progbits
	.sectionflags	@""
	.align	4
.nv.constant0._Z15mse_loss_kernelPKfS0_Pfi:
	.zero		924


//--------------------- SYMBOLS --------------------------

	.type		.nv.reservedSmem.offset0,@object
	.size		.nv.reservedSmem.offset0,0x4
	.type		.nv.reservedSmem.cap,@object
	.size		.nv.reservedSmem.cap,0x4
	.type		vprintf,@function
